//
// Generated by NVIDIA NVVM Compiler
//
// Compiler Build ID: CL-36424714
// Cuda compilation tools, release 13.0, V13.0.88
// Based on NVVM 20.0.0
//

.version 9.0
.target sm_100
.address_size 64

	// .globl	_Z20multiplicaMatrizCUDAPiS_S_i
.global .align 4 .b8 precalc_xorwow_matrix[102400];
.global .align 4 .b8 precalc_xorwow_offset_matrix[102400];
.global .align 4 .b8 mrg32k3aM1[2304];
.global .align 4 .b8 mrg32k3aM2[2304];
.global .align 4 .b8 mrg32k3aM1SubSeq[2016];
.global .align 4 .b8 mrg32k3aM2SubSeq[2016];
.global .align 4 .b8 mrg32k3aM1Seq[2304];
.global .align 4 .b8 mrg32k3aM2Seq[2304];
.const .align 8 .b8 __cr_lgamma_table[72];
// _ZZ20multiplicaMatrizCUDAPiS_S_iE5tileM has been demoted
// _ZZ20multiplicaMatrizCUDAPiS_S_iE5tileN has been demoted

.visible .entry _Z20multiplicaMatrizCUDAPiS_S_i(
	.param .u64 .ptr .align 1 _Z20multiplicaMatrizCUDAPiS_S_i_param_0,
	.param .u64 .ptr .align 1 _Z20multiplicaMatrizCUDAPiS_S_i_param_1,
	.param .u64 .ptr .align 1 _Z20multiplicaMatrizCUDAPiS_S_i_param_2,
	.param .u32 _Z20multiplicaMatrizCUDAPiS_S_i_param_3
)
{
	.reg .pred 	%p<8>;
	.reg .b32 	%r<105>;
	.reg .b64 	%rd<13>;
	// demoted variable
	.shared .align 4 .b8 _ZZ20multiplicaMatrizCUDAPiS_S_iE5tileM[1024];
	// demoted variable
	.shared .align 4 .b8 _ZZ20multiplicaMatrizCUDAPiS_S_iE5tileN[1024];
	ld.param.u64 	%rd3, [_Z20multiplicaMatrizCUDAPiS_S_i_param_0];
	ld.param.u64 	%rd4, [_Z20multiplicaMatrizCUDAPiS_S_i_param_1];
	ld.param.u64 	%rd5, [_Z20multiplicaMatrizCUDAPiS_S_i_param_2];
	ld.param.u32 	%r31, [_Z20multiplicaMatrizCUDAPiS_S_i_param_3];
	mov.u32 	%r33, %ctaid.y;
	shl.b32 	%r34, %r33, 4;
	mov.u32 	%r98, %tid.y;
	add.s32 	%r2, %r34, %r98;
	mov.u32 	%r35, %ctaid.x;
	shl.b32 	%r3, %r35, 4;
	mov.u32 	%r96, %tid.x;
	add.s32 	%r5, %r3, %r96;
	setp.lt.s32 	%p1, %r31, 1;
	mov.b32 	%r104, 0;
	@%p1 bra 	$L__BB0_7;
	add.s32 	%r37, %r31, 15;
	shr.u32 	%r38, %r37, 4;
	shl.b32 	%r39, %r98, 6;
	mov.u32 	%r40, _ZZ20multiplicaMatrizCUDAPiS_S_iE5tileM;
	add.s32 	%r6, %r40, %r39;
	shl.b32 	%r41, %r96, 2;
	add.s32 	%r7, %r6, %r41;
	mov.u32 	%r42, _ZZ20multiplicaMatrizCUDAPiS_S_iE5tileN;
	add.s32 	%r9, %r42, %r41;
	add.s32 	%r8, %r9, %r39;
	neg.s32 	%r100, %r38;
	mad.lo.s32 	%r43, %r98, %r31, %r96;
	add.s32 	%r99, %r43, %r3;
	shl.b32 	%r12, %r31, 4;
	mad.lo.s32 	%r97, %r31, %r2, %r96;
	cvta.to.global.u64 	%rd1, %rd3;
	cvta.to.global.u64 	%rd2, %rd4;
	mov.b32 	%r104, 0;
$L__BB0_2:
	max.u32 	%r45, %r2, %r96;
	setp.ge.u32 	%p2, %r45, %r31;
	mov.b32 	%r102, 0;
	@%p2 bra 	$L__BB0_4;
	mul.wide.u32 	%rd6, %r97, 4;
	add.s64 	%rd7, %rd1, %rd6;
	ld.global.u32 	%r102, [%rd7];
$L__BB0_4:
	setp.ge.s32 	%p3, %r5, %r31;
	st.shared.u32 	[%r7], %r102;
	setp.ge.u32 	%p4, %r98, %r31;
	mov.b32 	%r103, 0;
	or.pred  	%p5, %p3, %p4;
	@%p5 bra 	$L__BB0_6;
	mul.wide.u32 	%rd8, %r99, 4;
	add.s64 	%rd9, %rd2, %rd8;
	ld.global.u32 	%r103, [%rd9];
$L__BB0_6:
	st.shared.u32 	[%r8], %r103;
	bar.sync 	0;
	ld.shared.u32 	%r47, [%r6];
	ld.shared.u32 	%r48, [%r9];
	mad.lo.s32 	%r49, %r48, %r47, %r104;
	ld.shared.u32 	%r50, [%r6+4];
	ld.shared.u32 	%r51, [%r9+64];
	mad.lo.s32 	%r52, %r51, %r50, %r49;
	ld.shared.u32 	%r53, [%r6+8];
	ld.shared.u32 	%r54, [%r9+128];
	mad.lo.s32 	%r55, %r54, %r53, %r52;
	ld.shared.u32 	%r56, [%r6+12];
	ld.shared.u32 	%r57, [%r9+192];
	mad.lo.s32 	%r58, %r57, %r56, %r55;
	ld.shared.u32 	%r59, [%r6+16];
	ld.shared.u32 	%r60, [%r9+256];
	mad.lo.s32 	%r61, %r60, %r59, %r58;
	ld.shared.u32 	%r62, [%r6+20];
	ld.shared.u32 	%r63, [%r9+320];
	mad.lo.s32 	%r64, %r63, %r62, %r61;
	ld.shared.u32 	%r65, [%r6+24];
	ld.shared.u32 	%r66, [%r9+384];
	mad.lo.s32 	%r67, %r66, %r65, %r64;
	ld.shared.u32 	%r68, [%r6+28];
	ld.shared.u32 	%r69, [%r9+448];
	mad.lo.s32 	%r70, %r69, %r68, %r67;
	ld.shared.u32 	%r71, [%r6+32];
	ld.shared.u32 	%r72, [%r9+512];
	mad.lo.s32 	%r73, %r72, %r71, %r70;
	ld.shared.u32 	%r74, [%r6+36];
	ld.shared.u32 	%r75, [%r9+576];
	mad.lo.s32 	%r76, %r75, %r74, %r73;
	ld.shared.u32 	%r77, [%r6+40];
	ld.shared.u32 	%r78, [%r9+640];
	mad.lo.s32 	%r79, %r78, %r77, %r76;
	ld.shared.u32 	%r80, [%r6+44];
	ld.shared.u32 	%r81, [%r9+704];
	mad.lo.s32 	%r82, %r81, %r80, %r79;
	ld.shared.u32 	%r83, [%r6+48];
	ld.shared.u32 	%r84, [%r9+768];
	mad.lo.s32 	%r85, %r84, %r83, %r82;
	ld.shared.u32 	%r86, [%r6+52];
	ld.shared.u32 	%r87, [%r9+832];
	mad.lo.s32 	%r88, %r87, %r86, %r85;
	ld.shared.u32 	%r89, [%r6+56];
	ld.shared.u32 	%r90, [%r9+896];
	mad.lo.s32 	%r91, %r90, %r89, %r88;
	ld.shared.u32 	%r92, [%r6+60];
	ld.shared.u32 	%r93, [%r9+960];
	mad.lo.s32 	%r104, %r93, %r92, %r91;
	bar.sync 	0;
	add.s32 	%r100, %r100, 1;
	setp.ne.s32 	%p6, %r100, 0;
	add.s32 	%r99, %r99, %r12;
	add.s32 	%r98, %r98, 16;
	add.s32 	%r97, %r97, 16;
	add.s32 	%r96, %r96, 16;
	@%p6 bra 	$L__BB0_2;
$L__BB0_7:
	max.s32 	%r94, %r2, %r5;
	setp.ge.s32 	%p7, %r94, %r31;
	@%p7 bra 	$L__BB0_9;
	mad.lo.s32 	%r95, %r31, %r2, %r5;
	cvta.to.global.u64 	%rd10, %rd5;
	mul.wide.s32 	%rd11, %r95, 4;
	add.s64 	%rd12, %rd10, %rd11;
	st.global.u32 	[%rd12], %r104;
$L__BB0_9:
	ret;

}
	// .globl	_Z18preencheMatrizCUDAPiiy
.visible .entry _Z18preencheMatrizCUDAPiiy(
	.param .u64 .ptr .align 1 _Z18preencheMatrizCUDAPiiy_param_0,
	.param .u32 _Z18preencheMatrizCUDAPiiy_param_1,
	.param .u64 _Z18preencheMatrizCUDAPiiy_param_2
)
{
	.local .align 8 .b8 	__local_depot1[48];
	.reg .b64 	%SP;
	.reg .b64 	%SPL;
	.reg .pred 	%p<64>;
	.reg .b32 	%r<1209>;
	.reg .b64 	%rd<28>;

	mov.u64 	%SPL, __local_depot1;
	ld.param.u64 	%rd10, [_Z18preencheMatrizCUDAPiiy_param_0];
	ld.param.u32 	%r542, [_Z18preencheMatrizCUDAPiiy_param_1];
	ld.param.u64 	%rd11, [_Z18preencheMatrizCUDAPiiy_param_2];
	add.u64 	%rd1, %SPL, 0;
	mov.u32 	%r543, %ctaid.y;
	mov.u32 	%r544, %ntid.y;
	mov.u32 	%r545, %tid.y;
	mad.lo.s32 	%r1, %r543, %r544, %r545;
	mov.u32 	%r546, %ctaid.x;
	mov.u32 	%r547, %ntid.x;
	mov.u32 	%r548, %tid.x;
	mad.lo.s32 	%r2, %r546, %r547, %r548;
	mad.lo.s32 	%r549, %r542, %r1, %r2;
	cvt.s64.s32 	%rd2, %r549;
	cvt.u32.u64 	%r550, %rd11;
	xor.b32  	%r551, %r550, -1429050551;
	mul.lo.s32 	%r552, %r551, 1099087573;
	{ .reg .b32 tmp; mov.b64 {tmp, %r553}, %rd11; }
	xor.b32  	%r554, %r553, -136515619;
	mul.lo.s32 	%r555, %r554, -1703105765;
	add.s32 	%r556, %r552, %r555;
	add.s32 	%r3, %r556, 6615241;
	add.s32 	%r945, %r552, 123456789;
	st.local.v2.u32 	[%rd1], {%r3, %r945};
	xor.b32  	%r557, %r552, 362436069;
	add.s32 	%r558, %r555, 521288629;
	st.local.v2.u32 	[%rd1+8], {%r557, %r558};
	xor.b32  	%r559, %r555, 88675123;
	add.s32 	%r941, %r552, 5783321;
	st.local.v2.u32 	[%rd1+16], {%r559, %r941};
	setp.eq.s32 	%p1, %r549, 0;
	@%p1 bra 	$L__BB1_115;
	mov.b32 	%r928, 0;
	mov.u64 	%rd27, %rd2;
$L__BB1_2:
	mov.u64 	%rd3, %rd27;
	and.b64  	%rd4, %rd3, 3;
	setp.eq.s64 	%p2, %rd4, 0;
	@%p2 bra 	$L__BB1_114;
	mul.wide.u32 	%rd13, %r928, 3200;
	mov.u64 	%rd14, precalc_xorwow_matrix;
	add.s64 	%rd5, %rd14, %rd13;
	mov.b32 	%r941, 0;
	mov.u32 	%r942, %r941;
	mov.u32 	%r943, %r941;
	mov.u32 	%r944, %r941;
	mov.u32 	%r945, %r941;
	mov.u32 	%r934, %r941;
$L__BB1_4:
	mul.wide.u32 	%rd15, %r934, 4;
	add.s64 	%rd16, %rd1, %rd15;
	ld.local.u32 	%r15, [%rd16+4];
	shl.b32 	%r16, %r934, 5;
	mov.b32 	%r940, 0;
$L__BB1_5:
	.pragma "nounroll";
	shr.u32 	%r563, %r15, %r940;
	and.b32  	%r564, %r563, 1;
	setp.eq.b32 	%p3, %r564, 1;
	not.pred 	%p4, %p3;
	add.s32 	%r565, %r16, %r940;
	mul.lo.s32 	%r566, %r565, 5;
	mul.wide.u32 	%rd17, %r566, 4;
	add.s64 	%rd6, %rd5, %rd17;
	@%p4 bra 	$L__BB1_7;
	ld.global.u32 	%r567, [%rd6];
	xor.b32  	%r945, %r945, %r567;
	ld.global.u32 	%r568, [%rd6+4];
	xor.b32  	%r944, %r944, %r568;
	ld.global.u32 	%r569, [%rd6+8];
	xor.b32  	%r943, %r943, %r569;
	ld.global.u32 	%r570, [%rd6+12];
	xor.b32  	%r942, %r942, %r570;
	ld.global.u32 	%r571, [%rd6+16];
	xor.b32  	%r941, %r941, %r571;
$L__BB1_7:
	and.b32  	%r573, %r563, 2;
	setp.eq.s32 	%p5, %r573, 0;
	@%p5 bra 	$L__BB1_9;
	ld.global.u32 	%r574, [%rd6+20];
	xor.b32  	%r945, %r945, %r574;
	ld.global.u32 	%r575, [%rd6+24];
	xor.b32  	%r944, %r944, %r575;
	ld.global.u32 	%r576, [%rd6+28];
	xor.b32  	%r943, %r943, %r576;
	ld.global.u32 	%r577, [%rd6+32];
	xor.b32  	%r942, %r942, %r577;
	ld.global.u32 	%r578, [%rd6+36];
	xor.b32  	%r941, %r941, %r578;
$L__BB1_9:
	and.b32  	%r580, %r563, 4;
	setp.eq.s32 	%p6, %r580, 0;
	@%p6 bra 	$L__BB1_11;
	ld.global.u32 	%r581, [%rd6+40];
	xor.b32  	%r945, %r945, %r581;
	ld.global.u32 	%r582, [%rd6+44];
	xor.b32  	%r944, %r944, %r582;
	ld.global.u32 	%r583, [%rd6+48];
	xor.b32  	%r943, %r943, %r583;
	ld.global.u32 	%r584, [%rd6+52];
	xor.b32  	%r942, %r942, %r584;
	ld.global.u32 	%r585, [%rd6+56];
	xor.b32  	%r941, %r941, %r585;
$L__BB1_11:
	and.b32  	%r587, %r563, 8;
	setp.eq.s32 	%p7, %r587, 0;
	@%p7 bra 	$L__BB1_13;
	ld.global.u32 	%r588, [%rd6+60];
	xor.b32  	%r945, %r945, %r588;
	ld.global.u32 	%r589, [%rd6+64];
	xor.b32  	%r944, %r944, %r589;
	ld.global.u32 	%r590, [%rd6+68];
	xor.b32  	%r943, %r943, %r590;
	ld.global.u32 	%r591, [%rd6+72];
	xor.b32  	%r942, %r942, %r591;
	ld.global.u32 	%r592, [%rd6+76];
	xor.b32  	%r941, %r941, %r592;
$L__BB1_13:
	and.b32  	%r594, %r563, 16;
	setp.eq.s32 	%p8, %r594, 0;
	@%p8 bra 	$L__BB1_15;
	ld.global.u32 	%r595, [%rd6+80];
	xor.b32  	%r945, %r945, %r595;
	ld.global.u32 	%r596, [%rd6+84];
	xor.b32  	%r944, %r944, %r596;
	ld.global.u32 	%r597, [%rd6+88];
	xor.b32  	%r943, %r943, %r597;
	ld.global.u32 	%r598, [%rd6+92];
	xor.b32  	%r942, %r942, %r598;
	ld.global.u32 	%r599, [%rd6+96];
	xor.b32  	%r941, %r941, %r599;
$L__BB1_15:
	and.b32  	%r601, %r563, 32;
	setp.eq.s32 	%p9, %r601, 0;
	@%p9 bra 	$L__BB1_17;
	ld.global.u32 	%r602, [%rd6+100];
	xor.b32  	%r945, %r945, %r602;
	ld.global.u32 	%r603, [%rd6+104];
	xor.b32  	%r944, %r944, %r603;
	ld.global.u32 	%r604, [%rd6+108];
	xor.b32  	%r943, %r943, %r604;
	ld.global.u32 	%r605, [%rd6+112];
	xor.b32  	%r942, %r942, %r605;
	ld.global.u32 	%r606, [%rd6+116];
	xor.b32  	%r941, %r941, %r606;
$L__BB1_17:
	and.b32  	%r608, %r563, 64;
	setp.eq.s32 	%p10, %r608, 0;
	@%p10 bra 	$L__BB1_19;
	ld.global.u32 	%r609, [%rd6+120];
	xor.b32  	%r945, %r945, %r609;
	ld.global.u32 	%r610, [%rd6+124];
	xor.b32  	%r944, %r944, %r610;
	ld.global.u32 	%r611, [%rd6+128];
	xor.b32  	%r943, %r943, %r611;
	ld.global.u32 	%r612, [%rd6+132];
	xor.b32  	%r942, %r942, %r612;
	ld.global.u32 	%r613, [%rd6+136];
	xor.b32  	%r941, %r941, %r613;
$L__BB1_19:
	and.b32  	%r615, %r563, 128;
	setp.eq.s32 	%p11, %r615, 0;
	@%p11 bra 	$L__BB1_21;
	ld.global.u32 	%r616, [%rd6+140];
	xor.b32  	%r945, %r945, %r616;
	ld.global.u32 	%r617, [%rd6+144];
	xor.b32  	%r944, %r944, %r617;
	ld.global.u32 	%r618, [%rd6+148];
	xor.b32  	%r943, %r943, %r618;
	ld.global.u32 	%r619, [%rd6+152];
	xor.b32  	%r942, %r942, %r619;
	ld.global.u32 	%r620, [%rd6+156];
	xor.b32  	%r941, %r941, %r620;
$L__BB1_21:
	and.b32  	%r622, %r563, 256;
	setp.eq.s32 	%p12, %r622, 0;
	@%p12 bra 	$L__BB1_23;
	ld.global.u32 	%r623, [%rd6+160];
	xor.b32  	%r945, %r945, %r623;
	ld.global.u32 	%r624, [%rd6+164];
	xor.b32  	%r944, %r944, %r624;
	ld.global.u32 	%r625, [%rd6+168];
	xor.b32  	%r943, %r943, %r625;
	ld.global.u32 	%r626, [%rd6+172];
	xor.b32  	%r942, %r942, %r626;
	ld.global.u32 	%r627, [%rd6+176];
	xor.b32  	%r941, %r941, %r627;
$L__BB1_23:
	and.b32  	%r629, %r563, 512;
	setp.eq.s32 	%p13, %r629, 0;
	@%p13 bra 	$L__BB1_25;
	ld.global.u32 	%r630, [%rd6+180];
	xor.b32  	%r945, %r945, %r630;
	ld.global.u32 	%r631, [%rd6+184];
	xor.b32  	%r944, %r944, %r631;
	ld.global.u32 	%r632, [%rd6+188];
	xor.b32  	%r943, %r943, %r632;
	ld.global.u32 	%r633, [%rd6+192];
	xor.b32  	%r942, %r942, %r633;
	ld.global.u32 	%r634, [%rd6+196];
	xor.b32  	%r941, %r941, %r634;
$L__BB1_25:
	and.b32  	%r636, %r563, 1024;
	setp.eq.s32 	%p14, %r636, 0;
	@%p14 bra 	$L__BB1_27;
	ld.global.u32 	%r637, [%rd6+200];
	xor.b32  	%r945, %r945, %r637;
	ld.global.u32 	%r638, [%rd6+204];
	xor.b32  	%r944, %r944, %r638;
	ld.global.u32 	%r639, [%rd6+208];
	xor.b32  	%r943, %r943, %r639;
	ld.global.u32 	%r640, [%rd6+212];
	xor.b32  	%r942, %r942, %r640;
	ld.global.u32 	%r641, [%rd6+216];
	xor.b32  	%r941, %r941, %r641;
$L__BB1_27:
	and.b32  	%r643, %r563, 2048;
	setp.eq.s32 	%p15, %r643, 0;
	@%p15 bra 	$L__BB1_29;
	ld.global.u32 	%r644, [%rd6+220];
	xor.b32  	%r945, %r945, %r644;
	ld.global.u32 	%r645, [%rd6+224];
	xor.b32  	%r944, %r944, %r645;
	ld.global.u32 	%r646, [%rd6+228];
	xor.b32  	%r943, %r943, %r646;
	ld.global.u32 	%r647, [%rd6+232];
	xor.b32  	%r942, %r942, %r647;
	ld.global.u32 	%r648, [%rd6+236];
	xor.b32  	%r941, %r941, %r648;
$L__BB1_29:
	and.b32  	%r650, %r563, 4096;
	setp.eq.s32 	%p16, %r650, 0;
	@%p16 bra 	$L__BB1_31;
	ld.global.u32 	%r651, [%rd6+240];
	xor.b32  	%r945, %r945, %r651;
	ld.global.u32 	%r652, [%rd6+244];
	xor.b32  	%r944, %r944, %r652;
	ld.global.u32 	%r653, [%rd6+248];
	xor.b32  	%r943, %r943, %r653;
	ld.global.u32 	%r654, [%rd6+252];
	xor.b32  	%r942, %r942, %r654;
	ld.global.u32 	%r655, [%rd6+256];
	xor.b32  	%r941, %r941, %r655;
$L__BB1_31:
	and.b32  	%r657, %r563, 8192;
	setp.eq.s32 	%p17, %r657, 0;
	@%p17 bra 	$L__BB1_33;
	ld.global.u32 	%r658, [%rd6+260];
	xor.b32  	%r945, %r945, %r658;
	ld.global.u32 	%r659, [%rd6+264];
	xor.b32  	%r944, %r944, %r659;
	ld.global.u32 	%r660, [%rd6+268];
	xor.b32  	%r943, %r943, %r660;
	ld.global.u32 	%r661, [%rd6+272];
	xor.b32  	%r942, %r942, %r661;
	ld.global.u32 	%r662, [%rd6+276];
	xor.b32  	%r941, %r941, %r662;
$L__BB1_33:
	and.b32  	%r664, %r563, 16384;
	setp.eq.s32 	%p18, %r664, 0;
	@%p18 bra 	$L__BB1_35;
	ld.global.u32 	%r665, [%rd6+280];
	xor.b32  	%r945, %r945, %r665;
	ld.global.u32 	%r666, [%rd6+284];
	xor.b32  	%r944, %r944, %r666;
	ld.global.u32 	%r667, [%rd6+288];
	xor.b32  	%r943, %r943, %r667;
	ld.global.u32 	%r668, [%rd6+292];
	xor.b32  	%r942, %r942, %r668;
	ld.global.u32 	%r669, [%rd6+296];
	xor.b32  	%r941, %r941, %r669;
$L__BB1_35:
	and.b32  	%r671, %r563, 32768;
	setp.eq.s32 	%p19, %r671, 0;
	@%p19 bra 	$L__BB1_37;
	ld.global.u32 	%r672, [%rd6+300];
	xor.b32  	%r945, %r945, %r672;
	ld.global.u32 	%r673, [%rd6+304];
	xor.b32  	%r944, %r944, %r673;
	ld.global.u32 	%r674, [%rd6+308];
	xor.b32  	%r943, %r943, %r674;
	ld.global.u32 	%r675, [%rd6+312];
	xor.b32  	%r942, %r942, %r675;
	ld.global.u32 	%r676, [%rd6+316];
	xor.b32  	%r941, %r941, %r676;
$L__BB1_37:
	add.s32 	%r940, %r940, 16;
	setp.ne.s32 	%p20, %r940, 32;
	@%p20 bra 	$L__BB1_5;
	mad.lo.s32 	%r677, %r934, -31, %r16;
	add.s32 	%r934, %r677, 1;
	setp.ne.s32 	%p21, %r934, 5;
	@%p21 bra 	$L__BB1_4;
	st.local.u32 	[%rd1+4], %r945;
	st.local.v2.u32 	[%rd1+8], {%r944, %r943};
	st.local.v2.u32 	[%rd1+16], {%r942, %r941};
	setp.eq.s64 	%p22, %rd4, 1;
	@%p22 bra 	$L__BB1_114;
	mov.b32 	%r941, 0;
	mov.u32 	%r1034, %r941;
	mov.u32 	%r1035, %r941;
	mov.u32 	%r1036, %r941;
	mov.u32 	%r945, %r941;
	mov.u32 	%r1026, %r941;
$L__BB1_41:
	mul.wide.u32 	%rd18, %r1026, 4;
	add.s64 	%rd19, %rd1, %rd18;
	ld.local.u32 	%r191, [%rd19+4];
	shl.b32 	%r192, %r1026, 5;
	mov.b32 	%r1032, 0;
$L__BB1_42:
	.pragma "nounroll";
	shr.u32 	%r680, %r191, %r1032;
	and.b32  	%r681, %r680, 1;
	setp.eq.b32 	%p23, %r681, 1;
	not.pred 	%p24, %p23;
	add.s32 	%r682, %r192, %r1032;
	mul.lo.s32 	%r683, %r682, 5;
	mul.wide.u32 	%rd20, %r683, 4;
	add.s64 	%rd7, %rd5, %rd20;
	@%p24 bra 	$L__BB1_44;
	ld.global.u32 	%r684, [%rd7];
	xor.b32  	%r945, %r945, %r684;
	ld.global.u32 	%r685, [%rd7+4];
	xor.b32  	%r1036, %r1036, %r685;
	ld.global.u32 	%r686, [%rd7+8];
	xor.b32  	%r1035, %r1035, %r686;
	ld.global.u32 	%r687, [%rd7+12];
	xor.b32  	%r1034, %r1034, %r687;
	ld.global.u32 	%r688, [%rd7+16];
	xor.b32  	%r941, %r941, %r688;
$L__BB1_44:
	and.b32  	%r690, %r680, 2;
	setp.eq.s32 	%p25, %r690, 0;
	@%p25 bra 	$L__BB1_46;
	ld.global.u32 	%r691, [%rd7+20];
	xor.b32  	%r945, %r945, %r691;
	ld.global.u32 	%r692, [%rd7+24];
	xor.b32  	%r1036, %r1036, %r692;
	ld.global.u32 	%r693, [%rd7+28];
	xor.b32  	%r1035, %r1035, %r693;
	ld.global.u32 	%r694, [%rd7+32];
	xor.b32  	%r1034, %r1034, %r694;
	ld.global.u32 	%r695, [%rd7+36];
	xor.b32  	%r941, %r941, %r695;
$L__BB1_46:
	and.b32  	%r697, %r680, 4;
	setp.eq.s32 	%p26, %r697, 0;
	@%p26 bra 	$L__BB1_48;
	ld.global.u32 	%r698, [%rd7+40];
	xor.b32  	%r945, %r945, %r698;
	ld.global.u32 	%r699, [%rd7+44];
	xor.b32  	%r1036, %r1036, %r699;
	ld.global.u32 	%r700, [%rd7+48];
	xor.b32  	%r1035, %r1035, %r700;
	ld.global.u32 	%r701, [%rd7+52];
	xor.b32  	%r1034, %r1034, %r701;
	ld.global.u32 	%r702, [%rd7+56];
	xor.b32  	%r941, %r941, %r702;
$L__BB1_48:
	and.b32  	%r704, %r680, 8;
	setp.eq.s32 	%p27, %r704, 0;
	@%p27 bra 	$L__BB1_50;
	ld.global.u32 	%r705, [%rd7+60];
	xor.b32  	%r945, %r945, %r705;
	ld.global.u32 	%r706, [%rd7+64];
	xor.b32  	%r1036, %r1036, %r706;
	ld.global.u32 	%r707, [%rd7+68];
	xor.b32  	%r1035, %r1035, %r707;
	ld.global.u32 	%r708, [%rd7+72];
	xor.b32  	%r1034, %r1034, %r708;
	ld.global.u32 	%r709, [%rd7+76];
	xor.b32  	%r941, %r941, %r709;
$L__BB1_50:
	and.b32  	%r711, %r680, 16;
	setp.eq.s32 	%p28, %r711, 0;
	@%p28 bra 	$L__BB1_52;
	ld.global.u32 	%r712, [%rd7+80];
	xor.b32  	%r945, %r945, %r712;
	ld.global.u32 	%r713, [%rd7+84];
	xor.b32  	%r1036, %r1036, %r713;
	ld.global.u32 	%r714, [%rd7+88];
	xor.b32  	%r1035, %r1035, %r714;
	ld.global.u32 	%r715, [%rd7+92];
	xor.b32  	%r1034, %r1034, %r715;
	ld.global.u32 	%r716, [%rd7+96];
	xor.b32  	%r941, %r941, %r716;
$L__BB1_52:
	and.b32  	%r718, %r680, 32;
	setp.eq.s32 	%p29, %r718, 0;
	@%p29 bra 	$L__BB1_54;
	ld.global.u32 	%r719, [%rd7+100];
	xor.b32  	%r945, %r945, %r719;
	ld.global.u32 	%r720, [%rd7+104];
	xor.b32  	%r1036, %r1036, %r720;
	ld.global.u32 	%r721, [%rd7+108];
	xor.b32  	%r1035, %r1035, %r721;
	ld.global.u32 	%r722, [%rd7+112];
	xor.b32  	%r1034, %r1034, %r722;
	ld.global.u32 	%r723, [%rd7+116];
	xor.b32  	%r941, %r941, %r723;
$L__BB1_54:
	and.b32  	%r725, %r680, 64;
	setp.eq.s32 	%p30, %r725, 0;
	@%p30 bra 	$L__BB1_56;
	ld.global.u32 	%r726, [%rd7+120];
	xor.b32  	%r945, %r945, %r726;
	ld.global.u32 	%r727, [%rd7+124];
	xor.b32  	%r1036, %r1036, %r727;
	ld.global.u32 	%r728, [%rd7+128];
	xor.b32  	%r1035, %r1035, %r728;
	ld.global.u32 	%r729, [%rd7+132];
	xor.b32  	%r1034, %r1034, %r729;
	ld.global.u32 	%r730, [%rd7+136];
	xor.b32  	%r941, %r941, %r730;
$L__BB1_56:
	and.b32  	%r732, %r680, 128;
	setp.eq.s32 	%p31, %r732, 0;
	@%p31 bra 	$L__BB1_58;
	ld.global.u32 	%r733, [%rd7+140];
	xor.b32  	%r945, %r945, %r733;
	ld.global.u32 	%r734, [%rd7+144];
	xor.b32  	%r1036, %r1036, %r734;
	ld.global.u32 	%r735, [%rd7+148];
	xor.b32  	%r1035, %r1035, %r735;
	ld.global.u32 	%r736, [%rd7+152];
	xor.b32  	%r1034, %r1034, %r736;
	ld.global.u32 	%r737, [%rd7+156];
	xor.b32  	%r941, %r941, %r737;
$L__BB1_58:
	and.b32  	%r739, %r680, 256;
	setp.eq.s32 	%p32, %r739, 0;
	@%p32 bra 	$L__BB1_60;
	ld.global.u32 	%r740, [%rd7+160];
	xor.b32  	%r945, %r945, %r740;
	ld.global.u32 	%r741, [%rd7+164];
	xor.b32  	%r1036, %r1036, %r741;
	ld.global.u32 	%r742, [%rd7+168];
	xor.b32  	%r1035, %r1035, %r742;
	ld.global.u32 	%r743, [%rd7+172];
	xor.b32  	%r1034, %r1034, %r743;
	ld.global.u32 	%r744, [%rd7+176];
	xor.b32  	%r941, %r941, %r744;
$L__BB1_60:
	and.b32  	%r746, %r680, 512;
	setp.eq.s32 	%p33, %r746, 0;
	@%p33 bra 	$L__BB1_62;
	ld.global.u32 	%r747, [%rd7+180];
	xor.b32  	%r945, %r945, %r747;
	ld.global.u32 	%r748, [%rd7+184];
	xor.b32  	%r1036, %r1036, %r748;
	ld.global.u32 	%r749, [%rd7+188];
	xor.b32  	%r1035, %r1035, %r749;
	ld.global.u32 	%r750, [%rd7+192];
	xor.b32  	%r1034, %r1034, %r750;
	ld.global.u32 	%r751, [%rd7+196];
	xor.b32  	%r941, %r941, %r751;
$L__BB1_62:
	and.b32  	%r753, %r680, 1024;
	setp.eq.s32 	%p34, %r753, 0;
	@%p34 bra 	$L__BB1_64;
	ld.global.u32 	%r754, [%rd7+200];
	xor.b32  	%r945, %r945, %r754;
	ld.global.u32 	%r755, [%rd7+204];
	xor.b32  	%r1036, %r1036, %r755;
	ld.global.u32 	%r756, [%rd7+208];
	xor.b32  	%r1035, %r1035, %r756;
	ld.global.u32 	%r757, [%rd7+212];
	xor.b32  	%r1034, %r1034, %r757;
	ld.global.u32 	%r758, [%rd7+216];
	xor.b32  	%r941, %r941, %r758;
$L__BB1_64:
	and.b32  	%r760, %r680, 2048;
	setp.eq.s32 	%p35, %r760, 0;
	@%p35 bra 	$L__BB1_66;
	ld.global.u32 	%r761, [%rd7+220];
	xor.b32  	%r945, %r945, %r761;
	ld.global.u32 	%r762, [%rd7+224];
	xor.b32  	%r1036, %r1036, %r762;
	ld.global.u32 	%r763, [%rd7+228];
	xor.b32  	%r1035, %r1035, %r763;
	ld.global.u32 	%r764, [%rd7+232];
	xor.b32  	%r1034, %r1034, %r764;
	ld.global.u32 	%r765, [%rd7+236];
	xor.b32  	%r941, %r941, %r765;
$L__BB1_66:
	and.b32  	%r767, %r680, 4096;
	setp.eq.s32 	%p36, %r767, 0;
	@%p36 bra 	$L__BB1_68;
	ld.global.u32 	%r768, [%rd7+240];
	xor.b32  	%r945, %r945, %r768;
	ld.global.u32 	%r769, [%rd7+244];
	xor.b32  	%r1036, %r1036, %r769;
	ld.global.u32 	%r770, [%rd7+248];
	xor.b32  	%r1035, %r1035, %r770;
	ld.global.u32 	%r771, [%rd7+252];
	xor.b32  	%r1034, %r1034, %r771;
	ld.global.u32 	%r772, [%rd7+256];
	xor.b32  	%r941, %r941, %r772;
$L__BB1_68:
	and.b32  	%r774, %r680, 8192;
	setp.eq.s32 	%p37, %r774, 0;
	@%p37 bra 	$L__BB1_70;
	ld.global.u32 	%r775, [%rd7+260];
	xor.b32  	%r945, %r945, %r775;
	ld.global.u32 	%r776, [%rd7+264];
	xor.b32  	%r1036, %r1036, %r776;
	ld.global.u32 	%r777, [%rd7+268];
	xor.b32  	%r1035, %r1035, %r777;
	ld.global.u32 	%r778, [%rd7+272];
	xor.b32  	%r1034, %r1034, %r778;
	ld.global.u32 	%r779, [%rd7+276];
	xor.b32  	%r941, %r941, %r779;
$L__BB1_70:
	and.b32  	%r781, %r680, 16384;
	setp.eq.s32 	%p38, %r781, 0;
	@%p38 bra 	$L__BB1_72;
	ld.global.u32 	%r782, [%rd7+280];
	xor.b32  	%r945, %r945, %r782;
	ld.global.u32 	%r783, [%rd7+284];
	xor.b32  	%r1036, %r1036, %r783;
	ld.global.u32 	%r784, [%rd7+288];
	xor.b32  	%r1035, %r1035, %r784;
	ld.global.u32 	%r785, [%rd7+292];
	xor.b32  	%r1034, %r1034, %r785;
	ld.global.u32 	%r786, [%rd7+296];
	xor.b32  	%r941, %r941, %r786;
$L__BB1_72:
	and.b32  	%r788, %r680, 32768;
	setp.eq.s32 	%p39, %r788, 0;
	@%p39 bra 	$L__BB1_74;
	ld.global.u32 	%r789, [%rd7+300];
	xor.b32  	%r945, %r945, %r789;
	ld.global.u32 	%r790, [%rd7+304];
	xor.b32  	%r1036, %r1036, %r790;
	ld.global.u32 	%r791, [%rd7+308];
	xor.b32  	%r1035, %r1035, %r791;
	ld.global.u32 	%r792, [%rd7+312];
	xor.b32  	%r1034, %r1034, %r792;
	ld.global.u32 	%r793, [%rd7+316];
	xor.b32  	%r941, %r941, %r793;
$L__BB1_74:
	add.s32 	%r1032, %r1032, 16;
	setp.ne.s32 	%p40, %r1032, 32;
	@%p40 bra 	$L__BB1_42;
	mad.lo.s32 	%r794, %r1026, -31, %r192;
	add.s32 	%r1026, %r794, 1;
	setp.ne.s32 	%p41, %r1026, 5;
	@%p41 bra 	$L__BB1_41;
	st.local.u32 	[%rd1+4], %r945;
	st.local.v2.u32 	[%rd1+8], {%r1036, %r1035};
	st.local.v2.u32 	[%rd1+16], {%r1034, %r941};
	setp.ne.s64 	%p42, %rd4, 3;
	@%p42 bra 	$L__BB1_114;
	mov.b32 	%r941, 0;
	mov.u32 	%r1126, %r941;
	mov.u32 	%r1127, %r941;
	mov.u32 	%r1128, %r941;
	mov.u32 	%r945, %r941;
	mov.u32 	%r1118, %r941;
$L__BB1_78:
	mul.wide.u32 	%rd21, %r1118, 4;
	add.s64 	%rd22, %rd1, %rd21;
	ld.local.u32 	%r367, [%rd22+4];
	shl.b32 	%r368, %r1118, 5;
	mov.b32 	%r1124, 0;
$L__BB1_79:
	.pragma "nounroll";
	shr.u32 	%r797, %r367, %r1124;
	and.b32  	%r798, %r797, 1;
	setp.eq.b32 	%p43, %r798, 1;
	not.pred 	%p44, %p43;
	add.s32 	%r799, %r368, %r1124;
	mul.lo.s32 	%r800, %r799, 5;
	mul.wide.u32 	%rd23, %r800, 4;
	add.s64 	%rd8, %rd5, %rd23;
	@%p44 bra 	$L__BB1_81;
	ld.global.u32 	%r801, [%rd8];
	xor.b32  	%r945, %r945, %r801;
	ld.global.u32 	%r802, [%rd8+4];
	xor.b32  	%r1128, %r1128, %r802;
	ld.global.u32 	%r803, [%rd8+8];
	xor.b32  	%r1127, %r1127, %r803;
	ld.global.u32 	%r804, [%rd8+12];
	xor.b32  	%r1126, %r1126, %r804;
	ld.global.u32 	%r805, [%rd8+16];
	xor.b32  	%r941, %r941, %r805;
$L__BB1_81:
	and.b32  	%r807, %r797, 2;
	setp.eq.s32 	%p45, %r807, 0;
	@%p45 bra 	$L__BB1_83;
	ld.global.u32 	%r808, [%rd8+20];
	xor.b32  	%r945, %r945, %r808;
	ld.global.u32 	%r809, [%rd8+24];
	xor.b32  	%r1128, %r1128, %r809;
	ld.global.u32 	%r810, [%rd8+28];
	xor.b32  	%r1127, %r1127, %r810;
	ld.global.u32 	%r811, [%rd8+32];
	xor.b32  	%r1126, %r1126, %r811;
	ld.global.u32 	%r812, [%rd8+36];
	xor.b32  	%r941, %r941, %r812;
$L__BB1_83:
	and.b32  	%r814, %r797, 4;
	setp.eq.s32 	%p46, %r814, 0;
	@%p46 bra 	$L__BB1_85;
	ld.global.u32 	%r815, [%rd8+40];
	xor.b32  	%r945, %r945, %r815;
	ld.global.u32 	%r816, [%rd8+44];
	xor.b32  	%r1128, %r1128, %r816;
	ld.global.u32 	%r817, [%rd8+48];
	xor.b32  	%r1127, %r1127, %r817;
	ld.global.u32 	%r818, [%rd8+52];
	xor.b32  	%r1126, %r1126, %r818;
	ld.global.u32 	%r819, [%rd8+56];
	xor.b32  	%r941, %r941, %r819;
$L__BB1_85:
	and.b32  	%r821, %r797, 8;
	setp.eq.s32 	%p47, %r821, 0;
	@%p47 bra 	$L__BB1_87;
	ld.global.u32 	%r822, [%rd8+60];
	xor.b32  	%r945, %r945, %r822;
	ld.global.u32 	%r823, [%rd8+64];
	xor.b32  	%r1128, %r1128, %r823;
	ld.global.u32 	%r824, [%rd8+68];
	xor.b32  	%r1127, %r1127, %r824;
	ld.global.u32 	%r825, [%rd8+72];
	xor.b32  	%r1126, %r1126, %r825;
	ld.global.u32 	%r826, [%rd8+76];
	xor.b32  	%r941, %r941, %r826;
$L__BB1_87:
	and.b32  	%r828, %r797, 16;
	setp.eq.s32 	%p48, %r828, 0;
	@%p48 bra 	$L__BB1_89;
	ld.global.u32 	%r829, [%rd8+80];
	xor.b32  	%r945, %r945, %r829;
	ld.global.u32 	%r830, [%rd8+84];
	xor.b32  	%r1128, %r1128, %r830;
	ld.global.u32 	%r831, [%rd8+88];
	xor.b32  	%r1127, %r1127, %r831;
	ld.global.u32 	%r832, [%rd8+92];
	xor.b32  	%r1126, %r1126, %r832;
	ld.global.u32 	%r833, [%rd8+96];
	xor.b32  	%r941, %r941, %r833;
$L__BB1_89:
	and.b32  	%r835, %r797, 32;
	setp.eq.s32 	%p49, %r835, 0;
	@%p49 bra 	$L__BB1_91;
	ld.global.u32 	%r836, [%rd8+100];
	xor.b32  	%r945, %r945, %r836;
	ld.global.u32 	%r837, [%rd8+104];
	xor.b32  	%r1128, %r1128, %r837;
	ld.global.u32 	%r838, [%rd8+108];
	xor.b32  	%r1127, %r1127, %r838;
	ld.global.u32 	%r839, [%rd8+112];
	xor.b32  	%r1126, %r1126, %r839;
	ld.global.u32 	%r840, [%rd8+116];
	xor.b32  	%r941, %r941, %r840;
$L__BB1_91:
	and.b32  	%r842, %r797, 64;
	setp.eq.s32 	%p50, %r842, 0;
	@%p50 bra 	$L__BB1_93;
	ld.global.u32 	%r843, [%rd8+120];
	xor.b32  	%r945, %r945, %r843;
	ld.global.u32 	%r844, [%rd8+124];
	xor.b32  	%r1128, %r1128, %r844;
	ld.global.u32 	%r845, [%rd8+128];
	xor.b32  	%r1127, %r1127, %r845;
	ld.global.u32 	%r846, [%rd8+132];
	xor.b32  	%r1126, %r1126, %r846;
	ld.global.u32 	%r847, [%rd8+136];
	xor.b32  	%r941, %r941, %r847;
$L__BB1_93:
	and.b32  	%r849, %r797, 128;
	setp.eq.s32 	%p51, %r849, 0;
	@%p51 bra 	$L__BB1_95;
	ld.global.u32 	%r850, [%rd8+140];
	xor.b32  	%r945, %r945, %r850;
	ld.global.u32 	%r851, [%rd8+144];
	xor.b32  	%r1128, %r1128, %r851;
	ld.global.u32 	%r852, [%rd8+148];
	xor.b32  	%r1127, %r1127, %r852;
	ld.global.u32 	%r853, [%rd8+152];
	xor.b32  	%r1126, %r1126, %r853;
	ld.global.u32 	%r854, [%rd8+156];
	xor.b32  	%r941, %r941, %r854;
$L__BB1_95:
	and.b32  	%r856, %r797, 256;
	setp.eq.s32 	%p52, %r856, 0;
	@%p52 bra 	$L__BB1_97;
	ld.global.u32 	%r857, [%rd8+160];
	xor.b32  	%r945, %r945, %r857;
	ld.global.u32 	%r858, [%rd8+164];
	xor.b32  	%r1128, %r1128, %r858;
	ld.global.u32 	%r859, [%rd8+168];
	xor.b32  	%r1127, %r1127, %r859;
	ld.global.u32 	%r860, [%rd8+172];
	xor.b32  	%r1126, %r1126, %r860;
	ld.global.u32 	%r861, [%rd8+176];
	xor.b32  	%r941, %r941, %r861;
$L__BB1_97:
	and.b32  	%r863, %r797, 512;
	setp.eq.s32 	%p53, %r863, 0;
	@%p53 bra 	$L__BB1_99;
	ld.global.u32 	%r864, [%rd8+180];
	xor.b32  	%r945, %r945, %r864;
	ld.global.u32 	%r865, [%rd8+184];
	xor.b32  	%r1128, %r1128, %r865;
	ld.global.u32 	%r866, [%rd8+188];
	xor.b32  	%r1127, %r1127, %r866;
	ld.global.u32 	%r867, [%rd8+192];
	xor.b32  	%r1126, %r1126, %r867;
	ld.global.u32 	%r868, [%rd8+196];
	xor.b32  	%r941, %r941, %r868;
$L__BB1_99:
	and.b32  	%r870, %r797, 1024;
	setp.eq.s32 	%p54, %r870, 0;
	@%p54 bra 	$L__BB1_101;
	ld.global.u32 	%r871, [%rd8+200];
	xor.b32  	%r945, %r945, %r871;
	ld.global.u32 	%r872, [%rd8+204];
	xor.b32  	%r1128, %r1128, %r872;
	ld.global.u32 	%r873, [%rd8+208];
	xor.b32  	%r1127, %r1127, %r873;
	ld.global.u32 	%r874, [%rd8+212];
	xor.b32  	%r1126, %r1126, %r874;
	ld.global.u32 	%r875, [%rd8+216];
	xor.b32  	%r941, %r941, %r875;
$L__BB1_101:
	and.b32  	%r877, %r797, 2048;
	setp.eq.s32 	%p55, %r877, 0;
	@%p55 bra 	$L__BB1_103;
	ld.global.u32 	%r878, [%rd8+220];
	xor.b32  	%r945, %r945, %r878;
	ld.global.u32 	%r879, [%rd8+224];
	xor.b32  	%r1128, %r1128, %r879;
	ld.global.u32 	%r880, [%rd8+228];
	xor.b32  	%r1127, %r1127, %r880;
	ld.global.u32 	%r881, [%rd8+232];
	xor.b32  	%r1126, %r1126, %r881;
	ld.global.u32 	%r882, [%rd8+236];
	xor.b32  	%r941, %r941, %r882;
$L__BB1_103:
	and.b32  	%r884, %r797, 4096;
	setp.eq.s32 	%p56, %r884, 0;
	@%p56 bra 	$L__BB1_105;
	ld.global.u32 	%r885, [%rd8+240];
	xor.b32  	%r945, %r945, %r885;
	ld.global.u32 	%r886, [%rd8+244];
	xor.b32  	%r1128, %r1128, %r886;
	ld.global.u32 	%r887, [%rd8+248];
	xor.b32  	%r1127, %r1127, %r887;
	ld.global.u32 	%r888, [%rd8+252];
	xor.b32  	%r1126, %r1126, %r888;
	ld.global.u32 	%r889, [%rd8+256];
	xor.b32  	%r941, %r941, %r889;
$L__BB1_105:
	and.b32  	%r891, %r797, 8192;
	setp.eq.s32 	%p57, %r891, 0;
	@%p57 bra 	$L__BB1_107;
	ld.global.u32 	%r892, [%rd8+260];
	xor.b32  	%r945, %r945, %r892;
	ld.global.u32 	%r893, [%rd8+264];
	xor.b32  	%r1128, %r1128, %r893;
	ld.global.u32 	%r894, [%rd8+268];
	xor.b32  	%r1127, %r1127, %r894;
	ld.global.u32 	%r895, [%rd8+272];
	xor.b32  	%r1126, %r1126, %r895;
	ld.global.u32 	%r896, [%rd8+276];
	xor.b32  	%r941, %r941, %r896;
$L__BB1_107:
	and.b32  	%r898, %r797, 16384;
	setp.eq.s32 	%p58, %r898, 0;
	@%p58 bra 	$L__BB1_109;
	ld.global.u32 	%r899, [%rd8+280];
	xor.b32  	%r945, %r945, %r899;
	ld.global.u32 	%r900, [%rd8+284];
	xor.b32  	%r1128, %r1128, %r900;
	ld.global.u32 	%r901, [%rd8+288];
	xor.b32  	%r1127, %r1127, %r901;
	ld.global.u32 	%r902, [%rd8+292];
	xor.b32  	%r1126, %r1126, %r902;
	ld.global.u32 	%r903, [%rd8+296];
	xor.b32  	%r941, %r941, %r903;
$L__BB1_109:
	and.b32  	%r905, %r797, 32768;
	setp.eq.s32 	%p59, %r905, 0;
	@%p59 bra 	$L__BB1_111;
	ld.global.u32 	%r906, [%rd8+300];
	xor.b32  	%r945, %r945, %r906;
	ld.global.u32 	%r907, [%rd8+304];
	xor.b32  	%r1128, %r1128, %r907;
	ld.global.u32 	%r908, [%rd8+308];
	xor.b32  	%r1127, %r1127, %r908;
	ld.global.u32 	%r909, [%rd8+312];
	xor.b32  	%r1126, %r1126, %r909;
	ld.global.u32 	%r910, [%rd8+316];
	xor.b32  	%r941, %r941, %r910;
$L__BB1_111:
	add.s32 	%r1124, %r1124, 16;
	setp.ne.s32 	%p60, %r1124, 32;
	@%p60 bra 	$L__BB1_79;
	mad.lo.s32 	%r911, %r1118, -31, %r368;
	add.s32 	%r1118, %r911, 1;
	setp.ne.s32 	%p61, %r1118, 5;
	@%p61 bra 	$L__BB1_78;
	st.local.u32 	[%rd1+4], %r945;
	st.local.v2.u32 	[%rd1+8], {%r1128, %r1127};
	st.local.v2.u32 	[%rd1+16], {%r1126, %r941};
$L__BB1_114:
	shr.u64 	%rd27, %rd3, 2;
	add.s32 	%r928, %r928, 1;
	setp.gt.u64 	%p62, %rd3, 3;
	@%p62 bra 	$L__BB1_2;
$L__BB1_115:
	max.s32 	%r912, %r1, %r2;
	setp.ge.s32 	%p63, %r912, %r542;
	@%p63 bra 	$L__BB1_117;
	shr.u32 	%r913, %r945, 2;
	xor.b32  	%r914, %r913, %r945;
	shl.b32 	%r915, %r941, 4;
	shl.b32 	%r916, %r914, 1;
	xor.b32  	%r917, %r916, %r915;
	xor.b32  	%r918, %r917, %r914;
	xor.b32  	%r919, %r918, %r941;
	add.s32 	%r920, %r3, %r919;
	add.s32 	%r921, %r920, 362437;
	mul.hi.u32 	%r922, %r921, -776530087;
	shr.u32 	%r923, %r922, 13;
	mul.lo.s32 	%r924, %r923, 10000;
	sub.s32 	%r925, %r921, %r924;
	cvta.to.global.u64 	%rd24, %rd10;
	shl.b64 	%rd25, %rd2, 2;
	add.s64 	%rd26, %rd24, %rd25;
	st.global.u32 	[%rd26], %r925;
$L__BB1_117:
	ret;

}


// ===== COMPILED SASS (sm_100) =====

	.target	sm_100

	.elftype	@"ET_EXEC"


//--------------------- .note.nv.tkinfo           --------------------------
	.section	.note.nv.tkinfo,"",@"SHT_NOTE"
	.sectionflags	@"SHF_NOTE_NV_TKINFO"
	.tkinfo
        /*0018*/ 	.word	0x00000002
        /*0030*/ 	.string	""
        /*0030*/ 	.string	"ptxas"
        /*0030*/ 	.string	"Cuda compilation tools, release 13.0, V13.0.88"
        /*0030*/ 	.string	"Build cuda_13.0.r13.0/compiler.36424714_0"
        /*0030*/ 	.string	"-arch sm_100 -m 64 "



//--------------------- .note.nv.cuinfo           --------------------------
	.section	.note.nv.cuinfo,"",@"SHT_NOTE"
	.sectionflags	@"SHF_NOTE_NV_CUINFO"
        /*0018*/ 	.short	0x0002
        /*001a*/ 	.short	0x0064
        /*001c*/ 	.short	0x0082
	.zero		2


//--------------------- .nv.info                  --------------------------
	.section	.nv.info,"",@"SHT_CUDA_INFO"
	.align	4


	//----- nvinfo : EIATTR_REGCOUNT
	.align		4
        /*0000*/ 	.byte	0x04, 0x2f
        /*0002*/ 	.short	(.L_10 - .L_9)
	.align		4
.L_9:
        /*0004*/ 	.word	index@(_Z20multiplicaMatrizCUDAPiS_S_i)
        /*0008*/ 	.word	0x0000001f


	//----- nvinfo : EIATTR_FRAME_SIZE
	.align		4
.L_10:
        /*000c*/ 	.byte	0x04, 0x11
        /*000e*/ 	.short	(.L_12 - .L_11)
	.align		4
.L_11:
        /*0010*/ 	.word	index@(_Z20multiplicaMatrizCUDAPiS_S_i)
        /*0014*/ 	.word	0x00000000


	//----- nvinfo : EIATTR_REGCOUNT
	.align		4
.L_12:
        /*0018*/ 	.byte	0x04, 0x2f
        /*001a*/ 	.short	(.L_14 - .L_13)
	.align		4
.L_13:
        /*001c*/ 	.word	index@(_Z18preencheMatrizCUDAPiiy)
        /*0020*/ 	.word	0x0000001f


	//----- nvinfo : EIATTR_FRAME_SIZE
	.align		4
.L_14:
        /*0024*/ 	.byte	0x04, 0x11
        /*0026*/ 	.short	(.L_16 - .L_15)
	.align		4
.L_15:
        /*0028*/ 	.word	index@(_Z18preencheMatrizCUDAPiiy)
        /*002c*/ 	.word	0x00000030


	//----- nvinfo : EIATTR_MIN_STACK_SIZE
	.align		4
.L_16:
        /*0030*/ 	.byte	0x04, 0x12
        /*0032*/ 	.short	(.L_18 - .L_17)
	.align		4
.L_17:
        /*0034*/ 	.word	index@(_Z18preencheMatrizCUDAPiiy)
        /*0038*/ 	.word	0x00000030


	//----- nvinfo : EIATTR_MIN_STACK_SIZE
	.align		4
.L_18:
        /*003c*/ 	.byte	0x04, 0x12
        /*003e*/ 	.short	(.L_20 - .L_19)
	.align		4
.L_19:
        /*0040*/ 	.word	index@(_Z20multiplicaMatrizCUDAPiS_S_i)
        /*0044*/ 	.word	0x00000000
.L_20:


//--------------------- .nv.compat                --------------------------
	.section	.nv.compat,"",@"SHT_CUDA_COMPAT_INFO"
	.align	4
        /*0000*/ 	.byte	0x02, 0x09, 0x00, 0x00, 0x02, 0x02, 0x01, 0x00, 0x02, 0x05, 0x05, 0x00, 0x03, 0x07, 0x01, 0x01
        /*0010*/ 	.byte	0x02, 0x03, 0x00, 0x00, 0x02, 0x06, 0x01, 0x00, 0x04, 0x0b, 0x08, 0x00, 0x09, 0x00, 0x00, 0x00
        /*0020*/ 	.byte	0x00, 0x00, 0x00, 0x00


//--------------------- .nv.info._Z18preencheMatrizCUDAPiiy --------------------------
	.section	.nv.info._Z18preencheMatrizCUDAPiiy,"",@"SHT_CUDA_INFO"
	.sectionflags	@""
	.align	4


	//----- nvinfo : EIATTR_CUDA_API_VERSION
	.align		4
        /*0000*/ 	.byte	0x04, 0x37
        /*0002*/ 	.short	(.L_22 - .L_21)
.L_21:
        /*0004*/ 	.word	0x00000082


	//----- nvinfo : EIATTR_KPARAM_INFO
	.align		4
.L_22:
        /*0008*/ 	.byte	0x04, 0x17
        /*000a*/ 	.short	(.L_24 - .L_23)
.L_23:
        /*000c*/ 	.word	0x00000000
        /*0010*/ 	.short	0x0002
        /*0012*/ 	.short	0x0010
        /*0014*/ 	.byte	0x00, 0xf0, 0x21, 0x00


	//----- nvinfo : EIATTR_KPARAM_INFO
	.align		4
.L_24:
        /*0018*/ 	.byte	0x04, 0x17
        /*001a*/ 	.short	(.L_26 - .L_25)
.L_25:
        /*001c*/ 	.word	0x00000000
        /*0020*/ 	.short	0x0001
        /*0022*/ 	.short	0x0008
        /*0024*/ 	.byte	0x00, 0xf0, 0x11, 0x00


	//----- nvinfo : EIATTR_KPARAM_INFO
	.align		4
.L_26:
        /*0028*/ 	.byte	0x04, 0x17
        /*002a*/ 	.short	(.L_28 - .L_27)
.L_27:
        /*002c*/ 	.word	0x00000000
        /*0030*/ 	.short	0x0000
        /*0032*/ 	.short	0x0000
        /*0034*/ 	.byte	0x00, 0xf5, 0x21, 0x00


	//----- nvinfo : EIATTR_SPARSE_MMA_MASK
	.align		4
.L_28:
        /*0038*/ 	.byte	0x03, 0x50
        /*003a*/ 	.short	0x0000


	//----- nvinfo : EIATTR_MAXREG_COUNT
	.align		4
        /*003c*/ 	.byte	0x03, 0x1b
        /*003e*/ 	.short	0x00ff


	//----- nvinfo : EIATTR_MERCURY_ISA_VERSION
	.align		4
        /*0040*/ 	.byte	0x03, 0x5f
        /*0042*/ 	.short	0x0101


	//----- nvinfo : EIATTR_VRC_CTA_INIT_COUNT
	.align		4
        /*0044*/ 	.byte	0x02, 0x4a
	.zero		1
	.zero		1


	//----- nvinfo : EIATTR_EXIT_INSTR_OFFSETS
	.align		4
        /*0048*/ 	.byte	0x04, 0x1c
        /*004a*/ 	.short	(.L_30 - .L_29)


	//   ....[0]....
.L_29:
        /*004c*/ 	.word	0x000026f0


	//   ....[1]....
        /*0050*/ 	.word	0x000027f0


	//----- nvinfo : EIATTR_CRS_STACK_SIZE
	.align		4
.L_30:
        /*0054*/ 	.byte	0x04, 0x1e
        /*0056*/ 	.short	(.L_32 - .L_31)
.L_31:
        /*0058*/ 	.word	0x00000000


	//----- nvinfo : EIATTR_CBANK_PARAM_SIZE
	.align		4
.L_32:
        /*005c*/ 	.byte	0x03, 0x19
        /*005e*/ 	.short	0x0018


	//----- nvinfo : EIATTR_PARAM_CBANK
	.align		4
        /*0060*/ 	.byte	0x04, 0x0a
        /*0062*/ 	.short	(.L_34 - .L_33)
	.align		4
.L_33:
        /*0064*/ 	.word	index@(.nv.constant0._Z18preencheMatrizCUDAPiiy)
        /*0068*/ 	.short	0x0380
        /*006a*/ 	.short	0x0018


	//----- nvinfo : EIATTR_SW_WAR
	.align		4
.L_34:
        /*006c*/ 	.byte	0x04, 0x36
        /*006e*/ 	.short	(.L_36 - .L_35)
.L_35:
        /*0070*/ 	.word	0x00000008
.L_36:


//--------------------- .nv.info._Z20multiplicaMatrizCUDAPiS_S_i --------------------------
	.section	.nv.info._Z20multiplicaMatrizCUDAPiS_S_i,"",@"SHT_CUDA_INFO"
	.sectionflags	@""
	.align	4


	//----- nvinfo : EIATTR_CUDA_API_VERSION
	.align		4
        /*0000*/ 	.byte	0x04, 0x37
        /*0002*/ 	.short	(.L_38 - .L_37)
.L_37:
        /*0004*/ 	.word	0x00000082


	//----- nvinfo : EIATTR_KPARAM_INFO
	.align		4
.L_38:
        /*0008*/ 	.byte	0x04, 0x17
        /*000a*/ 	.short	(.L_40 - .L_39)
.L_39:
        /*000c*/ 	.word	0x00000000
        /*0010*/ 	.short	0x0003
        /*0012*/ 	.short	0x0018
        /*0014*/ 	.byte	0x00, 0xf0, 0x11, 0x00


	//----- nvinfo : EIATTR_KPARAM_INFO
	.align		4
.L_40:
        /*0018*/ 	.byte	0x04, 0x17
        /*001a*/ 	.short	(.L_42 - .L_41)
.L_41:
        /*001c*/ 	.word	0x00000000
        /*0020*/ 	.short	0x0002
        /*0022*/ 	.short	0x0010
        /*0024*/ 	.byte	0x00, 0xf5, 0x21, 0x00


	//----- nvinfo : EIATTR_KPARAM_INFO
	.align		4
.L_42:
        /*0028*/ 	.byte	0x04, 0x17
        /*002a*/ 	.short	(.L_44 - .L_43)
.L_43:
        /*002c*/ 	.word	0x00000000
        /*0030*/ 	.short	0x0001
        /*0032*/ 	.short	0x0008
        /*0034*/ 	.byte	0x00, 0xf5, 0x21, 0x00


	//----- nvinfo : EIATTR_KPARAM_INFO
	.align		4
.L_44:
        /*0038*/ 	.byte	0x04, 0x17
        /*003a*/ 	.short	(.L_46 - .L_45)
.L_45:
        /*003c*/ 	.word	0x00000000
        /*0040*/ 	.short	0x0000
        /*0042*/ 	.short	0x0000
        /*0044*/ 	.byte	0x00, 0xf5, 0x21, 0x00


	//----- nvinfo : EIATTR_SPARSE_MMA_MASK
	.align		4
.L_46:
        /*0048*/ 	.byte	0x03, 0x50
        /*004a*/ 	.short	0x0000


	//----- nvinfo : EIATTR_MAXREG_COUNT
	.align		4
        /*004c*/ 	.byte	0x03, 0x1b
        /*004e*/ 	.short	0x00ff


	//----- nvinfo : EIATTR_NUM_BARRIERS
	.align		4
        /*0050*/ 	.byte	0x02, 0x4c
        /*0052*/ 	.byte	0x01
	.zero		1


	//----- nvinfo : EIATTR_MERCURY_ISA_VERSION
	.align		4
        /*0054*/ 	.byte	0x03, 0x5f
        /*0056*/ 	.short	0x0101


	//----- nvinfo : EIATTR_VRC_CTA_INIT_COUNT
	.align		4
        /*0058*/ 	.byte	0x02, 0x4a
	.zero		1
	.zero		1


	//----- nvinfo : EIATTR_EXIT_INSTR_OFFSETS
	.align		4
        /*005c*/ 	.byte	0x04, 0x1c
        /*005e*/ 	.short	(.L_48 - .L_47)


	//   ....[0]....
.L_47:
        /*0060*/ 	.word	0x000005c0


	//   ....[1]....
        /*0064*/ 	.word	0x00000610


	//----- nvinfo : EIATTR_CBANK_PARAM_SIZE
	.align		4
.L_48:
        /*0068*/ 	.byte	0x03, 0x19
        /*006a*/ 	.short	0x001c


	//----- nvinfo : EIATTR_PARAM_CBANK
	.align		4
        /*006c*/ 	.byte	0x04, 0x0a
        /*006e*/ 	.short	(.L_50 - .L_49)
	.align		4
.L_49:
        /*0070*/ 	.word	index@(.nv.constant0._Z20multiplicaMatrizCUDAPiS_S_i)
        /*0074*/ 	.short	0x0380
        /*0076*/ 	.short	0x001c


	//----- nvinfo : EIATTR_SW_WAR
	.align		4
.L_50:
        /*0078*/ 	.byte	0x04, 0x36
        /*007a*/ 	.short	(.L_52 - .L_51)
.L_51:
        /*007c*/ 	.word	0x00000008
.L_52:


//--------------------- .nv.callgraph             --------------------------
	.section	.nv.callgraph,"",@"SHT_CUDA_CALLGRAPH"
	.align	4
	.sectionentsize	8
	.align		4
        /*0000*/ 	.word	0x00000000
	.align		4
        /*0004*/ 	.word	0xffffffff
	.align		4
        /*0008*/ 	.word	0x00000000
	.align		4
        /*000c*/ 	.word	0xfffffffe
	.align		4
        /*0010*/ 	.word	0x00000000
	.align		4
        /*0014*/ 	.word	0xfffffffd
	.align		4
        /*0018*/ 	.word	0x00000000
	.align		4
        /*001c*/ 	.word	0xfffffffc


//--------------------- .nv.constant4             --------------------------
	.section	.nv.constant4,"a",@progbits
	.align	8
	.align		8
.nv.constant4:
        /*0000*/ 	.dword	precalc_xorwow_matrix
	.align		8
        /*0008*/ 	.dword	precalc_xorwow_offset_matrix
	.align		8
        /*0010*/ 	.dword	mrg32k3aM1
	.align		8
        /*0018*/ 	.dword	mrg32k3aM2
	.align		8
        /*0020*/ 	.dword	mrg32k3aM1SubSeq
	.align		8
        /*0028*/ 	.dword	mrg32k3aM2SubSeq
	.align		8
        /*0030*/ 	.dword	mrg32k3aM1Seq
	.align		8
        /*0038*/ 	.dword	mrg32k3aM2Seq


//--------------------- .nv.constant3             --------------------------
	.section	.nv.constant3,"a",@progbits
	.align	8
.nv.constant3:
	.type		__cr_lgamma_table,@object
	.size		__cr_lgamma_table,(.L_8 - __cr_lgamma_table)
__cr_lgamma_table:
        /*0000*/ 	.byte	0x00, 0x00, 0x00, 0x00, 0x00, 0x00, 0x00, 0x00, 0x00, 0x00, 0x00, 0x00, 0x00, 0x00, 0x00, 0x00
        /*0010*/ 	.byte	0xef, 0x39, 0xfa, 0xfe, 0x42, 0x2e, 0xe6, 0x3f, 0x02, 0x20, 0x2a, 0xfa, 0x0b, 0xab, 0xfc, 0x3f
        /*0020*/ 	.byte	0xf9, 0x2c, 0x92, 0x7c, 0xa7, 0x6c, 0x09, 0x40, 0xc9, 0x79, 0x44, 0x3c, 0x64, 0x26, 0x13, 0x40
        /*0030*/ 	.byte	0xca, 0x01, 0xcf, 0x3a, 0x27, 0x51, 0x1a, 0x40, 0x30, 0xcc, 0x2d, 0xf3, 0xe1, 0x0c, 0x21, 0x40
        /*0040*/ 	.byte	0x0d, 0xb7, 0xfc, 0x82, 0x8e, 0x35, 0x25, 0x40
.L_8:


//--------------------- .text._Z18preencheMatrizCUDAPiiy --------------------------
	.section	.text._Z18preencheMatrizCUDAPiiy,"ax",@progbits
	.align	128
        .global         _Z18preencheMatrizCUDAPiiy
        .type           _Z18preencheMatrizCUDAPiiy,@function
        .size           _Z18preencheMatrizCUDAPiiy,(.L_x_15 - _Z18preencheMatrizCUDAPiiy)
        .other          _Z18preencheMatrizCUDAPiiy,@"STO_CUDA_ENTRY STV_DEFAULT"
_Z18preencheMatrizCUDAPiiy:
.text._Z18preencheMatrizCUDAPiiy:
[----:B------:R-:W0:Y:S08]  /*0000*/  LDC R1, c[0x0][0x37c] ;  /* 0x0000df00ff017b82 */ /* 0x000e300000000800 */
[----:B------:R-:W1:Y:S01]  /*0010*/  LDC.64 R4, c[0x0][0x390] ;  /* 0x0000e400ff047b82 */ /* 0x000e620000000a00 */
[----:B------:R-:W2:Y:S01]  /*0020*/  S2R R7, SR_TID.Y ;  /* 0x0000000000077919 */ /* 0x000ea20000002200 */
[----:B------:R-:W3:Y:S01]  /*0030*/  LDCU UR8, c[0x0][0x388] ;  /* 0x00007100ff0877ac */ /* 0x000ee20008000800 */
[----:B0-----:R-:W-:Y:S01]  /*0040*/  VIADD R1, R1, 0xffffffd0 ;  /* 0xffffffd001017836 */ /* 0x001fe20000000000 */
[----:B------:R-:W-:Y:S01]  /*0050*/  BSSY.RECONVERGENT B0, `(.L_x_0) ;  /* 0x0000266000007945 */ /* 0x000fe20003800200 */
[----:B------:R-:W0:Y:S01]  /*0060*/  S2R R11, SR_TID.X ;  /* 0x00000000000b7919 */ /* 0x000e220000002100 */
[----:B------:R-:W4:Y:S02]  /*0070*/  LDCU.64 UR6, c[0x0][0x358] ;  /* 0x00006b00ff0677ac */ /* 0x000f240008000a00 */
[----:B------:R-:W2:Y:S08]  /*0080*/  S2UR UR4, SR_CTAID.Y ;  /* 0x00000000000479c3 */ /* 0x000eb00000002600 */
[----:B------:R-:W2:Y:S08]  /*0090*/  LDC R6, c[0x0][0x364] ;  /* 0x0000d900ff067b82 */ /* 0x000eb00000000800 */
[----:B------:R-:W0:Y:S01]  /*00a0*/  S2UR UR5, SR_CTAID.X ;  /* 0x00000000000579c3 */ /* 0x000e220000002500 */
[----:B-1----:R-:W-:-:S02]  /*00b0*/  LOP3.LUT R2, R5, 0xf7dcefdd, RZ, 0x3c, !PT ;  /* 0xf7dcefdd05027812 */ /* 0x002fc400078e3cff */
[----:B------:R-:W-:-:S03]  /*00c0*/  LOP3.LUT R0, R4, 0xaad26b49, RZ, 0x3c, !PT ;  /* 0xaad26b4904007812 */ /* 0x000fc600078e3cff */
[----:B------:R-:W-:Y:S02]  /*00d0*/  IMAD R3, R2, -0x658354e5, RZ ;  /* 0x9a7cab1b02037824 */ /* 0x000fe400078e02ff */
[----:B------:R-:W0:Y:S01]  /*00e0*/  LDC R10, c[0x0][0x360] ;  /* 0x0000d800ff0a7b82 */ /* 0x000e220000000800 */
[----:B------:R-:W-:Y:S02]  /*00f0*/  IMAD R0, R0, 0x4182bed5, RZ ;  /* 0x4182bed500007824 */ /* 0x000fe400078e02ff */
[C---:B------:R-:W-:Y:S01]  /*0100*/  VIADD R9, R3.reuse, 0x1f123bb5 ;  /* 0x1f123bb503097836 */ /* 0x040fe20000000000 */
[----:B------:R-:W-:Y:S01]  /*0110*/  LOP3.LUT R4, R3, 0x5491333, RZ, 0x3c, !PT ;  /* 0x0549133303047812 */ /* 0x000fe200078e3cff */
[C---:B------:R-:W-:Y:S01]  /*0120*/  VIADD R5, R0.reuse, 0x583f19 ;  /* 0x00583f1900057836 */ /* 0x040fe20000000000 */
[C---:B------:R-:W-:Y:S01]  /*0130*/  IADD3 R2, PT, PT, R0.reuse, 0x64f0c9, R3 ;  /* 0x0064f0c900027810 */ /* 0x040fe20007ffe003 */
[C---:B------:R-:W-:Y:S01]  /*0140*/  VIADD R3, R0.reuse, 0x75bcd15 ;  /* 0x075bcd1500037836 */ /* 0x040fe20000000000 */
[----:B------:R-:W-:Y:S01]  /*0150*/  LOP3.LUT R8, R0, 0x159a55e5, RZ, 0x3c, !PT ;  /* 0x159a55e500087812 */ /* 0x000fe200078e3cff */
[----:B--2---:R-:W-:Y:S01]  /*0160*/  IMAD R0, R6, UR4, R7 ;  /* 0x0000000406007c24 */ /* 0x004fe2000f8e0207 */
[----:B------:R1:W-:Y:S04]  /*0170*/  STL.64 [R1+0x10], R4 ;  /* 0x0000100401007387 */ /* 0x0003e80000100a00 */
[----:B------:R1:W-:Y:S04]  /*0180*/  STL.64 [R1+0x8], R8 ;  /* 0x0000080801007387 */ /* 0x0003e80000100a00 */
[----:B------:R1:W-:Y:S01]  /*0190*/  STL.64 [R1], R2 ;  /* 0x0000000201007387 */ /* 0x0003e20000100a00 */
[----:B0-----:R-:W-:-:S04]  /*01a0*/  IMAD R7, R10, UR5, R11 ;  /* 0x000000050a077c24 */ /* 0x001fc8000f8e020b */
[----:B---3--:R-:W-:-:S05]  /*01b0*/  IMAD R6, R0, UR8, R7 ;  /* 0x0000000800067c24 */ /* 0x008fca000f8e0207 */
[----:B------:R-:W-:Y:S02]  /*01c0*/  ISETP.NE.AND P0, PT, R6, RZ, PT ;  /* 0x000000ff0600720c */ /* 0x000fe40003f05270 */
[----:B------:R-:W-:-:S11]  /*01d0*/  SHF.R.S32.HI R10, RZ, 0x1f, R6 ;  /* 0x0000001fff0a7819 */ /* 0x000fd60000011406 */
[----:B-1--4-:R-:W-:Y:S05]  /*01e0*/  @!P0 BRA `(.L_x_1) ;  /* 0x0000002400308947 */ /* 0x012fea0003800000 */
[----:B------:R-:W-:Y:S02]  /*01f0*/  IMAD.MOV.U32 R15, RZ, RZ, R10 ;  /* 0x000000ffff0f7224 */ /* 0x000fe400078e000a */
[----:B------:R-:W-:Y:S02]  /*0200*/  IMAD.MOV.U32 R13, RZ, RZ, RZ ;  /* 0x000000ffff0d7224 */ /* 0x000fe400078e00ff */
[----:B------:R-:W-:-:S07]  /*0210*/  IMAD.MOV.U32 R12, RZ, RZ, R6 ;  /* 0x000000ffff0c7224 */ /* 0x000fce00078e0006 */
.L_x_10:
[----:B------:R-:W-:Y:S01]  /*0220*/  LOP3.LUT R20, R12, 0x3, RZ, 0xc0, !PT ;  /* 0x000000030c147812 */ /* 0x000fe200078ec0ff */
[----:B------:R-:W-:Y:S03]  /*0230*/  BSSY.RECONVERGENT B1, `(.L_x_2) ;  /* 0x0000241000017945 */ /* 0x000fe60003800200 */
[----:B------:R-:W-:-:S04]  /*0240*/  ISETP.NE.U32.AND P0, PT, R20, RZ, PT ;  /* 0x000000ff1400720c */ /* 0x000fc80003f05070 */
[----:B------:R-:W-:-:S13]  /*0250*/  ISETP.NE.AND.EX P0, PT, RZ, RZ, PT, P0 ;  /* 0x000000ffff00720c */ /* 0x000fda0003f05300 */
[----:B01----:R-:W-:Y:S05]  /*0260*/  @!P0 BRA `(.L_x_3) ;  /* 0x0000002000f48947 */ /* 0x003fea0003800000 */
[----:B------:R-:W0:Y:S01]  /*0270*/  LDC.64 R10, c[0x4][RZ] ;  /* 0x01000000ff0a7b82 */ /* 0x000e220000000a00 */
[----:B------:R-:W-:Y:S01]  /*0280*/  IMAD.MOV.U32 R14, RZ, RZ, RZ ;  /* 0x000000ffff0e7224 */ /* 0x000fe200078e00ff */
[----:B------:R-:W-:Y:S02]  /*0290*/  CS2R R4, SRZ ;  /* 0x0000000000047805 */ /* 0x000fe4000001ff00 */
[----:B------:R-:W-:Y:S01]  /*02a0*/  CS2R R8, SRZ ;  /* 0x0000000000087805 */ /* 0x000fe2000001ff00 */
[----:B------:R-:W-:Y:S02]  /*02b0*/  IMAD.MOV.U32 R3, RZ, RZ, RZ ;  /* 0x000000ffff037224 */ /* 0x000fe400078e00ff */
[----:B0-----:R-:W-:-:S07]  /*02c0*/  IMAD.WIDE.U32 R10, R13, 0xc80, R10 ;  /* 0x00000c800d0a7825 */ /* 0x001fce00078e000a */
.L_x_5:
[----:B------:R-:W-:-:S06]  /*02d0*/  IMAD R18, R14, 0x4, R1 ;  /* 0x000000040e127824 */ /* 0x000fcc00078e0201 */
[----:B------:R-:W5:Y:S01]  /*02e0*/  LDL R18, [R18+0x4] ;  /* 0x0000040012127983 */ /* 0x000f620000100800 */
[----:B------:R-:W-:Y:S01]  /*02f0*/  IMAD.SHL.U32 R19, R14, 0x20, RZ ;  /* 0x000000200e137824 */ /* 0x000fe200078e00ff */
[----:B------:R-:W-:-:S06]  /*0300*/  UMOV UR4, URZ ;  /* 0x000000ff00047c82 */ /* 0x000fcc0008000000 */
.L_x_4:
[----:B-----5:R-:W-:Y:S01]  /*0310*/  SHF.R.U32.HI R23, RZ, UR4, R18 ;  /* 0x00000004ff177c19 */ /* 0x020fe20008011612 */
[----:B------:R-:W-:-:S03]  /*0320*/  VIADD R16, R19, UR4 ;  /* 0x0000000413107c36 */ /* 0x000fc60008000000 */
[----:B------:R-:W-:-:S04]  /*0330*/  LOP3.LUT R17, R23, 0x1, RZ, 0xc0, !PT ;  /* 0x0000000117117812 */ /* 0x000fc800078ec0ff */
[----:B------:R-:W-:Y:S01]  /*0340*/  ISETP.NE.U32.AND P0, PT, R17, 0x1, PT ;  /* 0x000000011100780c */ /* 0x000fe20003f05070 */
[----:B------:R-:W-:-:S03]  /*0350*/  IMAD R17, R16, 0x5, RZ ;  /* 0x0000000510117824 */ /* 0x000fc600078e02ff */
[----:B------:R-:W-:Y:S01]  /*0360*/  R2P PR, R23, 0x7e ;  /* 0x0000007e17007804 */ /* 0x000fe20000000000 */
[----:B------:R-:W-:-:S08]  /*0370*/  IMAD.WIDE.U32 R16, R17, 0x4, R10 ;  /* 0x0000000411107825 */ /* 0x000fd000078e000a */
[----:B------:R-:W2:Y:S04]  /*0380*/  @!P0 LDG.E R22, desc[UR6][R16.64+0x10] ;  /* 0x0000100610168981 */ /* 0x000ea8000c1e1900 */
[----:B------:R-:W3:Y:S04]  /*0390*/  @P1 LDG.E R24, desc[UR6][R16.64+0x24] ;  /* 0x0000240610181981 */ /* 0x000ee8000c1e1900 */
[----:B------:R-:W4:Y:S04]  /*03a0*/  @P2 LDG.E R26, desc[UR6][R16.64+0x38] ;  /* 0x00003806101a2981 */ /* 0x000f28000c1e1900 */
[----:B------:R-:W4:Y:S04]  /*03b0*/  @P3 LDG.E R28, desc[UR6][R16.64+0x4c] ;  /* 0x00004c06101c3981 */ /* 0x000f28000c1e1900 */
[----:B------:R-:W4:Y:S04]  /*03c0*/  @!P0 LDG.E R21, desc[UR6][R16.64+0x4] ;  /* 0x0000040610158981 */ /* 0x000f28000c1e1900 */
[----:B------:R-:W4:Y:S01]  /*03d0*/  @P1 LDG.E R25, desc[UR6][R16.64+0x20] ;  /* 0x0000200610191981 */ /* 0x000f22000c1e1900 */
[----:B--2---:R-:W-:-:S03]  /*03e0*/  @!P0 LOP3.LUT R5, R5, R22, RZ, 0x3c, !PT ;  /* 0x0000001605058212 */ /* 0x004fc600078e3cff */
[----:B------:R-:W2:Y:S01]  /*03f0*/  @!P0 LDG.E R22, desc[UR6][R16.64] ;  /* 0x0000000610168981 */ /* 0x000ea2000c1e1900 */
[----:B---3--:R-:W-:-:S03]  /*0400*/  @P1 LOP3.LUT R5, R5, R24, RZ, 0x3c, !PT ;  /* 0x0000001805051212 */ /* 0x008fc600078e3cff */
[----:B------:R-:W3:Y:S01]  /*0410*/  @P4 LDG.E R24, desc[UR6][R16.64+0x60] ;  /* 0x0000600610184981 */ /* 0x000ee2000c1e1900 */
[----:B----4-:R-:W-:-:S03]  /*0420*/  @P2 LOP3.LUT R5, R5, R26, RZ, 0x3c, !PT ;  /* 0x0000001a05052212 */ /* 0x010fc600078e3cff */
[----:B------:R-:W4:Y:S01]  /*0430*/  @P5 LDG.E R26, desc[UR6][R16.64+0x74] ;  /* 0x00007406101a5981 */ /* 0x000f22000c1e1900 */
[----:B------:R-:W-:Y:S02]  /*0440*/  @P3 LOP3.LUT R5, R5, R28, RZ, 0x3c, !PT ;  /* 0x0000001c05053212 */ /* 0x000fe400078e3cff */
[----:B------:R-:W-:Y:S02]  /*0450*/  @!P0 LOP3.LUT R8, R8, R21, RZ, 0x3c, !PT ;  /* 0x0000001508088212 */ /* 0x000fe400078e3cff */
[----:B------:R-:W4:Y:S01]  /*0460*/  @!P0 LDG.E R21, desc[UR6][R16.64+0xc] ;  /* 0x00000c0610158981 */ /* 0x000f22000c1e1900 */
[----:B--2---:R-:W-:-:S03]  /*0470*/  @!P0 LOP3.LUT R3, R3, R22, RZ, 0x3c, !PT ;  /* 0x0000001603038212 */ /* 0x004fc600078e3cff */
[----:B------:R-:W2:Y:S01]  /*0480*/  @!P0 LDG.E R22, desc[UR6][R16.64+0x8] ;  /* 0x0000080610168981 */ /* 0x000ea2000c1e1900 */
[----:B---3--:R-:W-:-:S03]  /*0490*/  @P4 LOP3.LUT R5, R5, R24, RZ, 0x3c, !PT ;  /* 0x0000001805054212 */ /* 0x008fc600078e3cff */
[----:B------:R-:W3:Y:S01]  /*04a0*/  @P1 LDG.E R24, desc[UR6][R16.64+0x14] ;  /* 0x0000140610181981 */ /* 0x000ee2000c1e1900 */
[----:B----4-:R-:W-:-:S03]  /*04b0*/  @!P0 LOP3.LUT R4, R4, R21, RZ, 0x3c, !PT ;  /* 0x0000001504048212 */ /* 0x010fc600078e3cff */
[----:B------:R-:W4:Y:S01]  /*04c0*/  @P1 LDG.E R21, desc[UR6][R16.64+0x18] ;  /* 0x0000180610151981 */ /* 0x000f22000c1e1900 */
[----:B--2---:R-:W-:-:S03]  /*04d0*/  @!P0 LOP3.LUT R9, R9, R22, RZ, 0x3c, !PT ;  /* 0x0000001609098212 */ /* 0x004fc600078e3cff */
[----:B------:R-:W2:Y:S01]  /*04e0*/  @P1 LDG.E R22, desc[UR6][R16.64+0x1c] ;  /* 0x00001c0610161981 */ /* 0x000ea2000c1e1900 */
[----:B---3--:R-:W-:-:S03]  /*04f0*/  @P1 LOP3.LUT R3, R3, R24, RZ, 0x3c, !PT ;  /* 0x0000001803031212 */ /* 0x008fc600078e3cff */
[----:B------:R-:W3:Y:S01]  /*0500*/  @P2 LDG.E R24, desc[UR6][R16.64+0x28] ;  /* 0x0000280610182981 */ /* 0x000ee2000c1e1900 */
[----:B------:R-:W-:-:S03]  /*0510*/  @P1 LOP3.LUT R4, R4, R25, RZ, 0x3c, !PT ;  /* 0x0000001904041212 */ /* 0x000fc600078e3cff */
[----:B------:R-:W3:Y:S01]  /*0520*/  @P2 LDG.E R25, desc[UR6][R16.64+0x34] ;  /* 0x0000340610192981 */ /* 0x000ee2000c1e1900 */
[----:B----4-:R-:W-:-:S03]  /*0530*/  @P1 LOP3.LUT R8, R8, R21, RZ, 0x3c, !PT ;  /* 0x0000001508081212 */ /* 0x010fc600078e3cff */
[----:B------:R-:W4:Y:S01]  /*0540*/  @P2 LDG.E R21, desc[UR6][R16.64+0x2c] ;  /* 0x00002c0610152981 */ /* 0x000f22000c1e1900 */
[----:B--2---:R-:W-:-:S03]  /*0550*/  @P1 LOP3.LUT R9, R9, R22, RZ, 0x3c, !PT ;  /* 0x0000001609091212 */ /* 0x004fc600078e3cff */
        /* <DEDUP_REMOVED lines=27> */
[----:B------:R-:W-:Y:S02]  /*0710*/  LOP3.LUT P0, RZ, R23, 0x80, RZ, 0xc0, !PT ;  /* 0x0000008017ff7812 */ /* 0x000fe4000780c0ff */
[----:B------:R-:W-:Y:S02]  /*0720*/  @P5 LOP3.LUT R4, R4, R25, RZ, 0x3c, !PT ;  /* 0x0000001904045212 */ /* 0x000fe400078e3cff */
        /* <DEDUP_REMOVED lines=17> */
[----:B------:R-:W-:Y:S02]  /*0840*/  @P6 LOP3.LUT R5, R5, R26, RZ, 0x3c, !PT ;  /* 0x0000001a05056212 */ /* 0x000fe400078e3cff */
[----:B------:R-:W-:Y:S02]  /*0850*/  @P0 LOP3.LUT R4, R4, R25, RZ, 0x3c, !PT ;  /* 0x0000001904040212 */ /* 0x000fe400078e3cff */
[----:B----4-:R-:W-:Y:S02]  /*0860*/  @P0 LOP3.LUT R8, R8, R21, RZ, 0x3c, !PT ;  /* 0x0000001508080212 */ /* 0x010fe400078e3cff */
[----:B--2---:R-:W-:Y:S02]  /*0870*/  @P0 LOP3.LUT R9, R9, R22, RZ, 0x3c, !PT ;  /* 0x0000001609090212 */ /* 0x004fe400078e3cff */
[----:B---3--:R-:W-:Y:S02]  /*0880*/  @P0 LOP3.LUT R5, R5, R24, RZ, 0x3c, !PT ;  /* 0x0000001805050212 */ /* 0x008fe400078e3cff */
[----:B------:R-:W-:-:S13]  /*0890*/  R2P PR, R23.B1, 0x7f ;  /* 0x0000007f17007804 */ /* 0x000fda0000001000 */
[----:B------:R-:W2:Y:S04]  /*08a0*/  @P0 LDG.E R22, desc[UR6][R16.64+0xa0] ;  /* 0x0000a00610160981 */ /* 0x000ea8000c1e1900 */
[----:B------:R-:W3:Y:S04]  /*08b0*/  @P0 LDG.E R21, desc[UR6][R16.64+0xa4] ;  /* 0x0000a40610150981 */ /* 0x000ee8000c1e1900 */
[----:B------:R-:W4:Y:S04]  /*08c0*/  @P0 LDG.E R24, desc[UR6][R16.64+0xb0] ;  /* 0x0000b00610180981 */ /* 0x000f28000c1e1900 */
[----:B------:R-:W4:Y:S04]  /*08d0*/  @P0 LDG.E R25, desc[UR6][R16.64+0xac] ;  /* 0x0000ac0610190981 */ /* 0x000f28000c1e1900 */
[----:B------:R-:W4:Y:S01]  /*08e0*/  @P2 LDG.E R26, desc[UR6][R16.64+0xd0] ;  /* 0x0000d006101a2981 */ /* 0x000f22000c1e1900 */
[----:B--2---:R-:W-:-:S03]  /*08f0*/  @P0 LOP3.LUT R3, R3, R22, RZ, 0x3c, !PT ;  /* 0x0000001603030212 */ /* 0x004fc600078e3cff */
[----:B------:R-:W2:Y:S01]  /*0900*/  @P0 LDG.E R22, desc[UR6][R16.64+0xa8] ;  /* 0x0000a80610160981 */ /* 0x000ea2000c1e1900 */
[----:B---3--:R-:W-:-:S03]  /*0910*/  @P0 LOP3.LUT R8, R8, R21, RZ, 0x3c, !PT ;  /* 0x0000001508080212 */ /* 0x008fc600078e3cff */
[----:B------:R-:W3:Y:S01]  /*0920*/  @P1 LDG.E R21, desc[UR6][R16.64+0xb8] ;  /* 0x0000b80610151981 */ /* 0x000ee2000c1e1900 */
[----:B----4-:R-:W-:-:S03]  /*0930*/  @P0 LOP3.LUT R5, R5, R24, RZ, 0x3c, !PT ;  /* 0x0000001805050212 */ /* 0x010fc600078e3cff */
[----:B------:R-:W4:Y:S01]  /*0940*/  @P1 LDG.E R24, desc[UR6][R16.64+0xbc] ;  /* 0x0000bc0610181981 */ /* 0x000f22000c1e1900 */
[----:B--2---:R-:W-:-:S03]  /*0950*/  @P0 LOP3.LUT R9, R9, R22, RZ, 0x3c, !PT ;  /* 0x0000001609090212 */ /* 0x004fc600078e3cff */
[----:B------:R-:W2:Y:S01]  /*0960*/  @P1 LDG.E R22, desc[UR6][R16.64+0xb4] ;  /* 0x0000b40610161981 */ /* 0x000ea2000c1e1900 */
[----:B------:R-:W-:-:S03]  /*0970*/  @P0 LOP3.LUT R4, R4, R25, RZ, 0x3c, !PT ;  /* 0x0000001904040212 */ /* 0x000fc600078e3cff */
[----:B------:R-:W2:Y:S01]  /*0980*/  @P1 LDG.E R25, desc[UR6][R16.64+0xc0] ;  /* 0x0000c00610191981 */ /* 0x000ea2000c1e1900 */
[----:B------:R-:W-:Y:S02]  /*0990*/  LOP3.LUT P0, RZ, R23, 0x8000, RZ, 0xc0, !PT ;  /* 0x0000800017ff7812 */ /* 0x000fe4000780c0ff */
[----:B---3--:R-:W-:Y:S01]  /*09a0*/  @P1 LOP3.LUT R8, R8, R21, RZ, 0x3c, !PT ;  /* 0x0000001508081212 */ /* 0x008fe200078e3cff */
[----:B------:R-:W3:Y:S01]  /*09b0*/  @P2 LDG.E R23, desc[UR6][R16.64+0xd4] ;  /* 0x0000d40610172981 */ /* 0x000ee2000c1e1900 */
[----:B----4-:R-:W-:-:S03]  /*09c0*/  @P1 LOP3.LUT R9, R9, R24, RZ, 0x3c, !PT ;  /* 0x0000001809091212 */ /* 0x010fc600078e3cff */
[----:B------:R-:W4:Y:S04]  /*09d0*/  @P2 LDG.E R24, desc[UR6][R16.64+0xc8] ;  /* 0x0000c80610182981 */ /* 0x000f28000c1e1900 */
[----:B------:R-:W4:Y:S01]  /*09e0*/  @P2 LDG.E R21, desc[UR6][R16.64+0xcc] ;  /* 0x0000cc0610152981 */ /* 0x000f22000c1e1900 */
[----:B--2---:R-:W-:-:S03]  /*09f0*/  @P1 LOP3.LUT R3, R3, R22, RZ, 0x3c, !PT ;  /* 0x0000001603031212 */ /* 0x004fc600078e3cff */
[----:B------:R-:W2:Y:S04]  /*0a00*/  @P0 LDG.E R28, desc[UR6][R16.64+0x13c] ;  /* 0x00013c06101c0981 */ /* 0x000ea8000c1e1900 */
[----:B------:R-:W2:Y:S01]  /*0a10*/  @P1 LDG.E R22, desc[UR6][R16.64+0xc4] ;  /* 0x0000c40610161981 */ /* 0x000ea2000c1e1900 */
[----:B------:R-:W-:Y:S02]  /*0a20*/  @P1 LOP3.LUT R4, R4, R25, RZ, 0x3c, !PT ;  /* 0x0000001904041212 */ /* 0x000fe400078e3cff */
[----:B------:R-:W-:Y:S02]  /*0a30*/  @P2 LOP3.LUT R9, R9, R26, RZ, 0x3c, !PT ;  /* 0x0000001a09092212 */ /* 0x000fe400078e3cff */
[----:B---3--:R-:W-:Y:S01]  /*0a40*/  @P2 LOP3.LUT R4, R4, R23, RZ, 0x3c, !PT ;  /* 0x0000001704042212 */ /* 0x008fe200078e3cff */
[----:B------:R-:W3:Y:S01]  /*0a50*/  @P3 LDG.E R26, desc[UR6][R16.64+0xe4] ;  /* 0x0000e406101a3981 */ /* 0x000ee2000c1e1900 */
[----:B----4-:R-:W-:-:S03]  /*0a60*/  @P2 LOP3.LUT R3, R3, R24, RZ, 0x3c, !PT ;  /* 0x0000001803032212 */ /* 0x010fc600078e3cff */
[----:B------:R-:W4:Y:S01]  /*0a70*/  @P3 LDG.E R24, desc[UR6][R16.64+0xdc] ;  /* 0x0000dc0610183981 */ /* 0x000f22000c1e1900 */
[----:B------:R-:W-:-:S03]  /*0a80*/  @P2 LOP3.LUT R8, R8, R21, RZ, 0x3c, !PT ;  /* 0x0000001508082212 */ /* 0x000fc600078e3cff */
        /* <DEDUP_REMOVED lines=8> */
[----:B------:R-:W-:-:S03]  /*0b10*/  @P3 LOP3.LUT R8, R8, R21, RZ, 0x3c, !PT ;  /* 0x0000001508083212 */ /* 0x000fc600078e3cff */
[----:B------:R-:W4:Y:S01]  /*0b20*/  @P4 LDG.E R21, desc[UR6][R16.64+0xf4] ;  /* 0x0000f40610154981 */ /* 0x000f22000c1e1900 */
[----:B------:R-:W-:-:S03]  /*0b30*/  @P3 LOP3.LUT R4, R4, R23, RZ, 0x3c, !PT ;  /* 0x0000001704043212 */ /* 0x000fc600078e3cff */
        /* <DEDUP_REMOVED lines=33> */
[----:B------:R-:W-:-:S04]  /*0d50*/  UIADD3 UR4, UPT, UPT, UR4, 0x10, URZ ;  /* 0x0000001004047890 */ /* 0x000fc8000fffe0ff */
[----:B------:R-:W-:Y:S01]  /*0d60*/  UISETP.NE.AND UP0, UPT, UR4, 0x20, UPT ;  /* 0x000000200400788c */ /* 0x000fe2000bf05270 */
[----:B---3--:R-:W-:Y:S02]  /*0d70*/  @P0 LOP3.LUT R9, R9, R26, RZ, 0x3c, !PT ;  /* 0x0000001a09090212 */ /* 0x008fe400078e3cff */
[----:B----4-:R-:W-:Y:S02]  /*0d80*/  @P0 LOP3.LUT R3, R3, R24, RZ, 0x3c, !PT ;  /* 0x0000001803030212 */ /* 0x010fe400078e3cff */
[----:B------:R-:W-:Y:S02]  /*0d90*/  @P0 LOP3.LUT R8, R8, R21, RZ, 0x3c, !PT ;  /* 0x0000001508080212 */ /* 0x000fe400078e3cff */
[----:B------:R-:W-:Y:S02]  /*0da0*/  @P0 LOP3.LUT R4, R4, R23, RZ, 0x3c, !PT ;  /* 0x0000001704040212 */ /* 0x000fe400078e3cff */
[----:B--2---:R-:W-:-:S04]  /*0db0*/  @P6 LOP3.LUT R5, R5, R22, RZ, 0x3c, !PT ;  /* 0x0000001605056212 */ /* 0x004fc800078e3cff */
[----:B------:R-:W-:Y:S01]  /*0dc0*/  @P0 LOP3.LUT R5, R5, R28, RZ, 0x3c, !PT ;  /* 0x0000001c05050212 */ /* 0x000fe200078e3cff */
[----:B------:R-:W-:Y:S06]  /*0dd0*/  BRA.U UP0, `(.L_x_4) ;  /* 0xfffffff5004c7547 */ /* 0x000fec000b83ffff */
[----:B------:R-:W-:-:S05]  /*0de0*/  VIADD R14, R14, 0x1 ;  /* 0x000000010e0e7836 */ /* 0x000fca0000000000 */
[----:B------:R-:W-:-:S13]  /*0df0*/  ISETP.NE.AND P0, PT, R14, 0x5, PT ;  /* 0x000000050e00780c */ /* 0x000fda0003f05270 */
[----:B------:R-:W-:Y:S05]  /*0e00*/  @P0 BRA `(.L_x_5) ;  /* 0xfffffff400300947 */ /* 0x000fea000383ffff */
[----:B------:R0:W-:Y:S01]  /*0e10*/  STL.64 [R1+0x8], R8 ;  /* 0x0000080801007387 */ /* 0x0001e20000100a00 */
[----:B------:R-:W-:-:S03]  /*0e20*/  ISETP.NE.U32.AND P0, PT, R20, 0x1, PT ;  /* 0x000000011400780c */ /* 0x000fc60003f05070 */
[----:B------:R0:W-:Y:S01]  /*0e30*/  STL.64 [R1+0x10], R4 ;  /* 0x0000100401007387 */ /* 0x0001e20000100a00 */
[----:B------:R-:W-:-:S03]  /*0e40*/  ISETP.NE.AND.EX P0, PT, RZ, RZ, PT, P0 ;  /* 0x000000ffff00720c */ /* 0x000fc60003f05300 */
[----:B------:R0:W-:Y:S10]  /*0e50*/  STL [R1+0x4], R3 ;  /* 0x0000040301007387 */ /* 0x0001f40000100800 */
[----:B0-----:R-:W-:Y:S05]  /*0e60*/  @!P0 BRA `(.L_x_3) ;  /* 0x0000001400f48947 */ /* 0x001fea0003800000 */
[----:B------:R-:W-:Y:S01]  /*0e70*/  UMOV UR4, URZ ;  /* 0x000000ff00047c82 */ /* 0x000fe20008000000 */
[----:B------:R-:W-:Y:S01]  /*0e80*/  IMAD.MOV.U32 R14, RZ, RZ, RZ ;  /* 0x000000ffff0e7224 */ /* 0x000fe200078e00ff */
[----:B------:R-:W-:Y:S01]  /*0e90*/  CS2R R8, SRZ ;  /* 0x0000000000087805 */ /* 0x000fe2000001ff00 */
[----:B------:R-:W-:Y:S02]  /*0ea0*/  IMAD.MOV.U32 R4, RZ, RZ, RZ ;  /* 0x000000ffff047224 */ /* 0x000fe400078e00ff */
[----:B------:R-:W-:Y:S02]  /*0eb0*/  IMAD.MOV.U32 R3, RZ, RZ, RZ ;  /* 0x000000ffff037224 */ /* 0x000fe400078e00ff */
[----:B------:R-:W-:-:S07]  /*0ec0*/  IMAD.U32 R5, RZ, RZ, UR4 ;  /* 0x00000004ff057e24 */ /* 0x000fce000f8e00ff */
.L_x_7:
[----:B------:R-:W-:-:S06]  /*0ed0*/  IMAD R18, R14, 0x4, R1 ;  /* 0x000000040e127824 */ /* 0x000fcc00078e0201 */
[----:B------:R-:W5:Y:S01]  /*0ee0*/  LDL R18, [R18+0x4] ;  /* 0x0000040012127983 */ /* 0x000f620000100800 */
[----:B------:R-:W-:Y:S01]  /*0ef0*/  IMAD.SHL.U32 R19, R14, 0x20, RZ ;  /* 0x000000200e137824 */ /* 0x000fe200078e00ff */
[----:B------:R-:W-:-:S06]  /*0f00*/  UMOV UR4, URZ ;  /* 0x000000ff00047c82 */ /* 0x000fcc0008000000 */
.L_x_6:
        /* <DEDUP_REMOVED lines=178> */
[----:B------:R0:W-:Y:S01]  /*1a30*/  STL [R1+0x4], R3 ;  /* 0x0000040301007387 */ /* 0x0001e20000100800 */
[----:B------:R-:W-:-:S03]  /*1a40*/  ISETP.NE.AND.EX P0, PT, RZ, RZ, PT, P0 ;  /* 0x000000ffff00720c */ /* 0x000fc60003f05300 */
[----:B------:R0:W-:Y:S10]  /*1a50*/  STL.64 [R1+0x10], R4 ;  /* 0x0000100401007387 */ /* 0x0001f40000100a00 */
[----:B------:R-:W-:Y:S05]  /*1a60*/  @P0 BRA `(.L_x_3) ;  /* 0x0000000800f40947 */ /* 0x000fea0003800000 */
[----:B------:R-:W-:Y:S01]  /*1a70*/  UMOV UR4, URZ ;  /* 0x000000ff00047c82 */ /* 0x000fe20008000000 */
[----:B------:R-:W-:Y:S01]  /*1a80*/  IMAD.MOV.U32 R14, RZ, RZ, RZ ;  /* 0x000000ffff0e7224 */ /* 0x000fe200078e00ff */
[----:B0-----:R-:W-:Y:S01]  /*1a90*/  CS2R R8, SRZ ;  /* 0x0000000000087805 */ /* 0x001fe2000001ff00 */
[----:B------:R-:W-:Y:S02]  /*1aa0*/  IMAD.MOV.U32 R4, RZ, RZ, RZ ;  /* 0x000000ffff047224 */ /* 0x000fe400078e00ff */
[----:B------:R-:W-:Y:S02]  /*1ab0*/  IMAD.MOV.U32 R3, RZ, RZ, RZ ;  /* 0x000000ffff037224 */ /* 0x000fe400078e00ff */
[----:B------:R-:W-:-:S07]  /*1ac0*/  IMAD.U32 R5, RZ, RZ, UR4 ;  /* 0x00000004ff057e24 */ /* 0x000fce000f8e00ff */
.L_x_9:
[----:B------:R-:W-:-:S06]  /*1ad0*/  IMAD R18, R14, 0x4, R1 ;  /* 0x000000040e127824 */ /* 0x000fcc00078e0201 */
[----:B------:R-:W5:Y:S01]  /*1ae0*/  LDL R18, [R18+0x4] ;  /* 0x0000040012127983 */ /* 0x000f620000100800 */
[----:B------:R-:W-:Y:S01]  /*1af0*/  IMAD.SHL.U32 R19, R14, 0x20, RZ ;  /* 0x000000200e137824 */ /* 0x000fe200078e00ff */
[----:B------:R-:W-:-:S06]  /*1b00*/  UMOV UR4, URZ ;  /* 0x000000ff00047c82 */ /* 0x000fcc0008000000 */
.L_x_8:
        /* <DEDUP_REMOVED lines=10> */
[----:B------:R-:W4:Y:S04]  /*1bb0*/  @!P0 LDG.E R20, desc[UR6][R16.64] ;  /* 0x0000000610148981 */ /* 0x000f28000c1e1900 */
[----:B------:R-:W4:Y:S04]  /*1bc0*/  @P3 LDG.E R21, desc[UR6][R16.64+0x4c] ;  /* 0x00004c0610153981 */ /* 0x000f28000c1e1900 */
[----:B------:R-:W4:Y:S04]  /*1bd0*/  @!P0 LDG.E R23, desc[UR6][R16.64+0xc] ;  /* 0x00000c0610178981 */ /* 0x000f28000c1e1900 */
[----:B------:R-:W4:Y:S01]  /*1be0*/  @P4 LDG.E R25, desc[UR6][R16.64+0x54] ;  /* 0x0000540610194981 */ /* 0x000f22000c1e1900 */
[----:B--2---:R-:W-:-:S03]  /*1bf0*/  @!P0 LOP3.LUT R5, R5, R22, RZ, 0x3c, !PT ;  /* 0x0000001605058212 */ /* 0x004fc600078e3cff */
[----:B------:R-:W2:Y:S01]  /*1c00*/  @P4 LDG.E R22, desc[UR6][R16.64+0x60] ;  /* 0x0000600610164981 */ /* 0x000ea2000c1e1900 */
[----:B---3--:R-:W-:-:S03]  /*1c10*/  @P1 LOP3.LUT R5, R5, R26, RZ, 0x3c, !PT ;  /* 0x0000001a05051212 */ /* 0x008fc600078e3cff */
[----:B------:R-:W3:Y:S01]  /*1c20*/  @P5 LDG.E R26, desc[UR6][R16.64+0x74] ;  /* 0x00007406101a5981 */ /* 0x000ee2000c1e1900 */
[----:B----4-:R-:W-:Y:S02]  /*1c30*/  @P2 LOP3.LUT R5, R5, R28, RZ, 0x3c, !PT ;  /* 0x0000001c05052212 */ /* 0x010fe400078e3cff */
[----:B------:R-:W-:Y:S02]  /*1c40*/  @!P0 LOP3.LUT R3, R3, R20, RZ, 0x3c, !PT ;  /* 0x0000001403038212 */ /* 0x000fe400078e3cff */
[----:B------:R-:W4:Y:S01]  /*1c50*/  @!P0 LDG.E R20, desc[UR6][R16.64+0x8] ;  /* 0x0000080610148981 */ /* 0x000f22000c1e1900 */
[----:B------:R-:W-:-:S03]  /*1c60*/  @P3 LOP3.LUT R5, R5, R21, RZ, 0x3c, !PT ;  /* 0x0000001505053212 */ /* 0x000fc600078e3cff */
[----:B------:R-:W3:Y:S01]  /*1c70*/  @!P0 LDG.E R21, desc[UR6][R16.64+0x4] ;  /* 0x0000040610158981 */ /* 0x000ee2000c1e1900 */
[----:B------:R-:W-:-:S03]  /*1c80*/  @!P0 LOP3.LUT R4, R4, R23, RZ, 0x3c, !PT ;  /* 0x0000001704048212 */ /* 0x000fc600078e3cff */
[----:B------:R-:W3:Y:S01]  /*1c90*/  @P1 LDG.E R23, desc[UR6][R16.64+0x20] ;  /* 0x0000200610171981 */ /* 0x000ee2000c1e1900 */
[----:B--2---:R-:W-:-:S03]  /*1ca0*/  @P4 LOP3.LUT R5, R5, R22, RZ, 0x3c, !PT ;  /* 0x0000001605054212 */ /* 0x004fc600078e3cff */
[----:B------:R-:W2:Y:S01]  /*1cb0*/  @P1 LDG.E R22, desc[UR6][R16.64+0x1c] ;  /* 0x00001c0610161981 */ /* 0x000ea2000c1e1900 */
[----:B----4-:R-:W-:-:S03]  /*1cc0*/  @!P0 LOP3.LUT R9, R9, R20, RZ, 0x3c, !PT ;  /* 0x0000001409098212 */ /* 0x010fc600078e3cff */
[----:B------:R-:W4:Y:S01]  /*1cd0*/  @P1 LDG.E R20, desc[UR6][R16.64+0x14] ;  /* 0x0000140610141981 */ /* 0x000f22000c1e1900 */
[----:B---3--:R-:W-:-:S03]  /*1ce0*/  @!P0 LOP3.LUT R8, R8, R21, RZ, 0x3c, !PT ;  /* 0x0000001508088212 */ /* 0x008fc600078e3cff */
[----:B------:R-:W3:Y:S01]  /*1cf0*/  @P1 LDG.E R21, desc[UR6][R16.64+0x18] ;  /* 0x0000180610151981 */ /* 0x000ee2000c1e1900 */
[----:B------:R-:W-:-:S03]  /*1d00*/  @P5 LOP3.LUT R5, R5, R26, RZ, 0x3c, !PT ;  /* 0x0000001a05055212 */ /* 0x000fc600078e3cff */
[----:B------:R-:W3:Y:S01]  /*1d10*/  @P6 LDG.E R26, desc[UR6][R16.64+0x88] ;  /* 0x00008806101a6981 */ /* 0x000ee2000c1e1900 */
[----:B------:R-:W-:-:S03]  /*1d20*/  @P1 LOP3.LUT R4, R4, R23, RZ, 0x3c, !PT ;  /* 0x0000001704041212 */ /* 0x000fc600078e3cff */
[----:B------:R-:W3:Y:S01]  /*1d30*/  @P2 LDG.E R23, desc[UR6][R16.64+0x34] ;  /* 0x0000340610172981 */ /* 0x000ee2000c1e1900 */
[----:B--2---:R-:W-:-:S03]  /*1d40*/  @P1 LOP3.LUT R9, R9, R22, RZ, 0x3c, !PT ;  /* 0x0000001609091212 */ /* 0x004fc600078e3cff */
[----:B------:R-:W2:Y:S01]  /*1d50*/  @P2 LDG.E R22, desc[UR6][R16.64+0x30] ;  /* 0x0000300610162981 */ /* 0x000ea2000c1e1900 */
[----:B----4-:R-:W-:-:S03]  /*1d60*/  @P1 LOP3.LUT R3, R3, R20, RZ, 0x3c, !PT ;  /* 0x0000001403031212 */ /* 0x010fc600078e3cff */
[----:B------:R-:W4:Y:S01]  /*1d70*/  @P2 LDG.E R20, desc[UR6][R16.64+0x28] ;  /* 0x0000280610142981 */ /* 0x000f22000c1e1900 */
[----:B---3--:R-:W-:-:S03]  /*1d80*/  @P1 LOP3.LUT R8, R8, R21, RZ, 0x3c, !PT ;  /* 0x0000001508081212 */ /* 0x008fc600078e3cff */
        /* <DEDUP_REMOVED lines=21> */
[----:B------:R-:W-:Y:S02]  /*1ee0*/  @P4 LOP3.LUT R8, R8, R25, RZ, 0x3c, !PT ;  /* 0x0000001908084212 */ /* 0x000fe400078e3cff */
[----:B------:R-:W-:Y:S01]  /*1ef0*/  LOP3.LUT P0, RZ, R24, 0x80, RZ, 0xc0, !PT ;  /* 0x0000008018ff7812 */ /* 0x000fe2000780c0ff */
        /* <DEDUP_REMOVED lines=20> */
[----:B------:R-:W-:Y:S02]  /*2040*/  @P0 LOP3.LUT R5, R5, R26, RZ, 0x3c, !PT ;  /* 0x0000001a05050212 */ /* 0x000fe400078e3cff */
[----:B------:R-:W-:Y:S02]  /*2050*/  @P0 LOP3.LUT R4, R4, R23, RZ, 0x3c, !PT ;  /* 0x0000001704040212 */ /* 0x000fe400078e3cff */
[----:B--2---:R-:W-:Y:S02]  /*2060*/  @P0 LOP3.LUT R9, R9, R22, RZ, 0x3c, !PT ;  /* 0x0000001609090212 */ /* 0x004fe400078e3cff */
[----:B----4-:R-:W-:Y:S02]  /*2070*/  @P0 LOP3.LUT R3, R3, R20, RZ, 0x3c, !PT ;  /* 0x0000001403030212 */ /* 0x010fe400078e3cff */
[----:B---3--:R-:W-:-:S02]  /*2080*/  @P0 LOP3.LUT R8, R8, R21, RZ, 0x3c, !PT ;  /* 0x0000001508080212 */ /* 0x008fc400078e3cff */
[----:B------:R-:W-:-:S13]  /*2090*/  R2P PR, R24.B1, 0x7f ;  /* 0x0000007f18007804 */ /* 0x000fda0000001000 */
[----:B------:R-:W2:Y:S04]  /*20a0*/  @P0 LDG.E R20, desc[UR6][R16.64+0xa0] ;  /* 0x0000a00610140981 */ /* 0x000ea8000c1e1900 */
[----:B------:R-:W3:Y:S04]  /*20b0*/  @P0 LDG.E R22, desc[UR6][R16.64+0xa8] ;  /* 0x0000a80610160981 */ /* 0x000ee8000c1e1900 */
[----:B------:R-:W4:Y:S04]  /*20c0*/  @P0 LDG.E R21, desc[UR6][R16.64+0xa4] ;  /* 0x0000a40610150981 */ /* 0x000f28000c1e1900 */
        /* <DEDUP_REMOVED lines=13> */
[----:B--2---:R-:W-:Y:S02]  /*21a0*/  @P0 LOP3.LUT R5, R5, R20, RZ, 0x3c, !PT ;  /* 0x0000001405050212 */ /* 0x004fe400078e3cff */
[----:B------:R-:W-:Y:S01]  /*21b0*/  LOP3.LUT P0, RZ, R24, 0x8000, RZ, 0xc0, !PT ;  /* 0x0000800018ff7812 */ /* 0x000fe2000780c0ff */
[----:B------:R-:W2:Y:S01]  /*21c0*/  @P2 LDG.E R20, desc[UR6][R16.64+0xd8] ;  /* 0x0000d80610142981 */ /* 0x000ea2000c1e1900 */
[----:B---3--:R-:W-:-:S03]  /*21d0*/  @P1 LOP3.LUT R3, R3, R22, RZ, 0x3c, !PT ;  /* 0x0000001603031212 */ /* 0x008fc600078e3cff */
[----:B------:R-:W3:Y:S04]  /*21e0*/  @P1 LDG.E R22, desc[UR6][R16.64+0xc4] ;  /* 0x0000c40610161981 */ /* 0x000ee8000c1e1900 */
[----:B------:R-:W2:Y:S01]  /*21f0*/  @P2 LDG.E R24, desc[UR6][R16.64+0xc8] ;  /* 0x0000c80610182981 */ /* 0x000ea2000c1e1900 */
[----:B------:R-:W-:Y:S02]  /*2200*/  @P1 LOP3.LUT R8, R8, R25, RZ, 0x3c, !PT ;  /* 0x0000001908081212 */ /* 0x000fe400078e3cff */
[----:B----4-:R-:W-:Y:S01]  /*2210*/  @P1 LOP3.LUT R4, R4, R21, RZ, 0x3c, !PT ;  /* 0x0000001504041212 */ /* 0x010fe200078e3cff */
[----:B------:R-:W4:Y:S01]  /*2220*/  @P2 LDG.E R25, desc[UR6][R16.64+0xd4] ;  /* 0x0000d40610192981 */ /* 0x000f22000c1e1900 */
[----:B------:R-:W-:-:S03]  /*2230*/  @P2 LOP3.LUT R8, R8, R23, RZ, 0x3c, !PT ;  /* 0x0000001708082212 */ /* 0x000fc600078e3cff */
[----:B------:R-:W4:Y:S01]  /*2240*/  @P3 LDG.E R21, desc[UR6][R16.64+0xe0] ;  /* 0x0000e00610153981 */ /* 0x000f22000c1e1900 */
[----:B------:R-:W-:-:S03]  /*2250*/  @P2 LOP3.LUT R9, R9, R26, RZ, 0x3c, !PT ;  /* 0x0000001a09092212 */ /* 0x000fc600078e3cff */
[----:B------:R-:W4:Y:S04]  /*2260*/  @P3 LDG.E R23, desc[UR6][R16.64+0xe8] ;  /* 0x0000e80610173981 */ /* 0x000f28000c1e1900 */
[----:B------:R-:W4:Y:S01]  /*2270*/  @P3 LDG.E R26, desc[UR6][R16.64+0xec] ;  /* 0x0000ec06101a3981 */ /* 0x000f22000c1e1900 */
[----:B---3--:R-:W-:-:S03]  /*2280*/  @P1 LOP3.LUT R5, R5, R22, RZ, 0x3c, !PT ;  /* 0x0000001605051212 */ /* 0x008fc600078e3cff */
[----:B------:R-:W3:Y:S01]  /*2290*/  @P3 LDG.E R22, desc[UR6][R16.64+0xdc] ;  /* 0x0000dc0610163981 */ /* 0x000ee2000c1e1900 */
[----:B--2---:R-:W-:-:S03]  /*22a0*/  @P2 LOP3.LUT R3, R3, R24, RZ, 0x3c, !PT ;  /* 0x0000001803032212 */ /* 0x004fc600078e3cff */
[----:B------:R-:W2:Y:S01]  /*22b0*/  @P3 LDG.E R24, desc[UR6][R16.64+0xe4] ;  /* 0x0000e40610183981 */ /* 0x000ea2000c1e1900 */
[----:B------:R-:W-:Y:S02]  /*22c0*/  @P2 LOP3.LUT R5, R5, R20, RZ, 0x3c, !PT ;  /* 0x0000001405052212 */ /* 0x000fe400078e3cff */
[----:B----4-:R-:W-:Y:S01]  /*22d0*/  @P2 LOP3.LUT R4, R4, R25, RZ, 0x3c, !PT ;  /* 0x0000001904042212 */ /* 0x010fe200078e3cff */
[----:B------:R-:W4:Y:S01]  /*22e0*/  @P4 LDG.E R20, desc[UR6][R16.64+0xf0] ;  /* 0x0000f00610144981 */ /* 0x000f22000c1e1900 */
[----:B------:R-:W-:-:S03]  /*22f0*/  @P3 LOP3.LUT R8, R8, R21, RZ, 0x3c, !PT ;  /* 0x0000001508083212 */ /* 0x000fc600078e3cff */
        /* <DEDUP_REMOVED lines=10> */
[----:B----4-:R-:W-:-:S03]  /*23a0*/  @P4 LOP3.LUT R3, R3, R20, RZ, 0x3c, !PT ;  /* 0x0000001403034212 */ /* 0x010fc600078e3cff */
[----:B------:R-:W4:Y:S01]  /*23b0*/  @P5 LDG.E R20, desc[UR6][R16.64+0x10c] ;  /* 0x00010c0610145981 */ /* 0x000f22000c1e1900 */
[----:B------:R-:W-:-:S03]  /*23c0*/  @P4 LOP3.LUT R8, R8, R21, RZ, 0x3c, !PT ;  /* 0x0000001508084212 */ /* 0x000fc600078e3cff */
[----:B------:R-:W4:Y:S01]  /*23d0*/  @P5 LDG.E R21, desc[UR6][R16.64+0x110] ;  /* 0x0001100610155981 */ /* 0x000f22000c1e1900 */
[----:B------:R-:W-:-:S03]  /*23e0*/  @P4 LOP3.LUT R4, R4, R23, RZ, 0x3c, !PT ;  /* 0x0000001704044212 */ /* 0x000fc600078e3cff */
[----:B------:R-:W4:Y:S01]  /*23f0*/  @P6 LDG.E R23, desc[UR6][R16.64+0x11c] ;  /* 0x00011c0610176981 */ /* 0x000f22000c1e1900 */
[----:B------:R-:W-:-:S03]  /*2400*/  @P5 LOP3.LUT R3, R3, R26, RZ, 0x3c, !PT ;  /* 0x0000001a03035212 */ /* 0x000fc600078e3cff */
        /* <DEDUP_REMOVED lines=9> */
[----:B------:R-:W4:Y:S04]  /*24a0*/  @P6 LDG.E R21, desc[UR6][R16.64+0x124] ;  /* 0x0001240610156981 */ /* 0x000f28000c1e1900 */
[----:B------:R-:W4:Y:S01]  /*24b0*/  @P6 LDG.E R20, desc[UR6][R16.64+0x128] ;  /* 0x0001280610146981 */ /* 0x000f22000c1e1900 */
[----:B------:R-:W-:Y:S02]  /*24c0*/  @P6 LOP3.LUT R8, R8, R23, RZ, 0x3c, !PT ;  /* 0x0000001708086212 */ /* 0x000fe400078e3cff */
[----:B------:R-:W-:Y:S01]  /*24d0*/  @P6 LOP3.LUT R9, R9, R26, RZ, 0x3c, !PT ;  /* 0x0000001a09096212 */ /* 0x000fe200078e3cff */
[----:B------:R-:W4:Y:S04]  /*24e0*/  @P0 LDG.E R23, desc[UR6][R16.64+0x130] ;  /* 0x0001300610170981 */ /* 0x000f28000c1e1900 */
[----:B------:R-:W4:Y:S01]  /*24f0*/  @P0 LDG.E R26, desc[UR6][R16.64+0x13c] ;  /* 0x00013c06101a0981 */ /* 0x000f22000c1e1900 */
[----:B---3--:R-:W-:-:S03]  /*2500*/  @P5 LOP3.LUT R5, R5, R22, RZ, 0x3c, !PT ;  /* 0x0000001605055212 */ /* 0x008fc600078e3cff */
[----:B------:R-:W3:Y:S01]  /*2510*/  @P0 LDG.E R22, desc[UR6][R16.64+0x12c] ;  /* 0x00012c0610160981 */ /* 0x000ee2000c1e1900 */
[----:B--2---:R-:W-:-:S03]  /*2520*/  @P6 LOP3.LUT R3, R3, R24, RZ, 0x3c, !PT ;  /* 0x0000001803036212 */ /* 0x004fc600078e3cff */
[----:B------:R-:W2:Y:S01]  /*2530*/  @P0 LDG.E R24, desc[UR6][R16.64+0x134] ;  /* 0x0001340610180981 */ /* 0x000ea2000c1e1900 */
[----:B------:R-:W-:-:S04]  /*2540*/  UIADD3 UR4, UPT, UPT, UR4, 0x10, URZ ;  /* 0x0000001004047890 */ /* 0x000fc8000fffe0ff */
[----:B------:R-:W-:Y:S01]  /*2550*/  UISETP.NE.AND UP0, UPT, UR4, 0x20, UPT ;  /* 0x000000200400788c */ /* 0x000fe2000bf05270 */
[----:B----4-:R-:W-:Y:S02]  /*2560*/  @P6 LOP3.LUT R4, R4, R21, RZ, 0x3c, !PT ;  /* 0x0000001504046212 */ /* 0x010fe400078e3cff */
[----:B------:R-:W-:Y:S02]  /*2570*/  @P6 LOP3.LUT R5, R5, R20, RZ, 0x3c, !PT ;  /* 0x0000001405056212 */ /* 0x000fe400078e3cff */
[----:B------:R-:W-:Y:S02]  /*2580*/  @P0 LOP3.LUT R4, R4, R25, RZ, 0x3c, !PT ;  /* 0x0000001904040212 */ /* 0x000fe400078e3cff */
[----:B------:R-:W-:Y:S02]  /*2590*/  @P0 LOP3.LUT R8, R8, R23, RZ, 0x3c, !PT ;  /* 0x0000001708080212 */ /* 0x000fe400078e3cff */
[----:B------:R-:W-:Y:S02]  /*25a0*/  @P0 LOP3.LUT R5, R5, R26, RZ, 0x3c, !PT ;  /* 0x0000001a05050212 */ /* 0x000fe400078e3cff */
[----:B---3--:R-:W-:-:S02]  /*25b0*/  @P0 LOP3.LUT R3, R3, R22, RZ, 0x3c, !PT ;  /* 0x0000001603030212 */ /* 0x008fc400078e3cff */
[----:B--2---:R-:W-:Y:S01]  /*25c0*/  @P0 LOP3.LUT R9, R9, R24, RZ, 0x3c, !PT ;  /* 0x0000001809090212 */ /* 0x004fe200078e3cff */
[----:B------:R-:W-:Y:S06]  /*25d0*/  BRA.U UP0, `(.L_x_8) ;  /* 0xfffffff5004c7547 */ /* 0x000fec000b83ffff */
[----:B------:R-:W-:-:S05]  /*25e0*/  VIADD R14, R14, 0x1 ;  /* 0x000000010e0e7836 */ /* 0x000fca0000000000 */
[----:B------:R-:W-:-:S13]  /*25f0*/  ISETP.NE.AND P0, PT, R14, 0x5, PT ;  /* 0x000000050e00780c */ /* 0x000fda0003f05270 */
[----:B------:R-:W-:Y:S05]  /*2600*/  @P0 BRA `(.L_x_9) ;  /* 0xfffffff400300947 */ /* 0x000fea000383ffff */
[----:B------:R1:W-:Y:S04]  /*2610*/  STL.64 [R1+0x8], R8 ;  /* 0x0000080801007387 */ /* 0x0003e80000100a00 */
[----:B------:R1:W-:Y:S04]  /*2620*/  STL [R1+0x4], R3 ;  /* 0x0000040301007387 */ /* 0x0003e80000100800 */
[----:B------:R1:W-:Y:S02]  /*2630*/  STL.64 [R1+0x10], R4 ;  /* 0x0000100401007387 */ /* 0x0003e40000100a00 */
.L_x_3:
[----:B------:R-:W-:Y:S05]  /*2640*/  BSYNC.RECONVERGENT B1 ;  /* 0x0000000000017941 */ /* 0x000fea0003800200 */
.L_x_2:
[C---:B------:R-:W-:Y:S01]  /*2650*/  ISETP.GT.U32.AND P0, PT, R12.reuse, 0x3, PT ;  /* 0x000000030c00780c */ /* 0x040fe20003f04070 */
[----:B------:R-:W-:Y:S01]  /*2660*/  VIADD R13, R13, 0x1 ;  /* 0x000000010d0d7836 */ /* 0x000fe20000000000 */
[--C-:B------:R-:W-:Y:S02]  /*2670*/  SHF.R.U64 R12, R12, 0x2, R15.reuse ;  /* 0x000000020c0c7819 */ /* 0x100fe4000000120f */
[----:B------:R-:W-:Y:S02]  /*2680*/  ISETP.GT.U32.AND.EX P0, PT, R15, RZ, PT, P0 ;  /* 0x000000ff0f00720c */ /* 0x000fe40003f04100 */
[----:B------:R-:W-:-:S11]  /*2690*/  SHF.R.U32.HI R15, RZ, 0x2, R15 ;  /* 0x00000002ff0f7819 */ /* 0x000fd6000001160f */
[----:B------:R-:W-:Y:S05]  /*26a0*/  @P0 BRA `(.L_x_10) ;  /* 0xffffffd800dc0947 */ /* 0x000fea000383ffff */
.L_x_1:
[----:B------:R-:W-:Y:S05]  /*26b0*/  BSYNC.RECONVERGENT B0 ;  /* 0x0000000000007941 */ /* 0x000fea0003800200 */
.L_x_0:
[----:B------:R-:W2:Y:S01]  /*26c0*/  LDCU UR4, c[0x0][0x388] ;  /* 0x00007100ff0477ac */ /* 0x000ea20008000800 */
[----:B------:R-:W-:-:S04]  /*26d0*/  VIMNMX R0, PT, PT, R0, R7, !PT ;  /* 0x0000000700007248 */ /* 0x000fc80007fe0100 */
[----:B--2---:R-:W-:-:S13]  /*26e0*/  ISETP.GE.AND P0, PT, R0, UR4, PT ;  /* 0x0000000400007c0c */ /* 0x004fda000bf06270 */
[----:B------:R-:W-:Y:S05]  /*26f0*/  @P0 EXIT ;  /* 0x000000000000094d */ /* 0x000fea0003800000 */
[----:B------:R-:W-:Y:S01]  /*2700*/  SHF.R.U32.HI R0, RZ, 0x2, R3 ;  /* 0x00000002ff007819 */ /* 0x000fe20000011603 */
[----:B------:R-:W2:Y:S03]  /*2710*/  LDCU.64 UR4, c[0x0][0x380] ;  /* 0x00007000ff0477ac */ /* 0x000ea60008000a00 */
[----:B------:R-:W-:Y:S01]  /*2720*/  LOP3.LUT R0, R0, R3, RZ, 0x3c, !PT ;  /* 0x0000000300007212 */ /* 0x000fe200078e3cff */
[----:B01----:R-:W-:-:S04]  /*2730*/  IMAD.SHL.U32 R3, R5, 0x10, RZ ;  /* 0x0000001005037824 */ /* 0x003fc800078e00ff */
[----:B------:R-:W-:-:S05]  /*2740*/  IMAD.SHL.U32 R4, R0, 0x2, RZ ;  /* 0x0000000200047824 */ /* 0x000fca00078e00ff */
[----:B------:R-:W-:Y:S02]  /*2750*/  LOP3.LUT R4, R0, R4, R3, 0x96, !PT ;  /* 0x0000000400047212 */ /* 0x000fe400078e9603 */
[----:B------:R-:W-:Y:S02]  /*2760*/  SHF.R.S32.HI R3, RZ, 0x1f, R6 ;  /* 0x0000001fff037819 */ /* 0x000fe40000011406 */
[----:B------:R-:W-:-:S04]  /*2770*/  LOP3.LUT R5, R4, R5, RZ, 0x3c, !PT ;  /* 0x0000000504057212 */ /* 0x000fc800078e3cff */
[----:B------:R-:W-:Y:S02]  /*2780*/  IADD3 R5, PT, PT, R2, 0x587c5, R5 ;  /* 0x000587c502057810 */ /* 0x000fe40007ffe005 */
[----:B--2---:R-:W-:-:S03]  /*2790*/  LEA R2, P0, R6, UR4, 0x2 ;  /* 0x0000000406027c11 */ /* 0x004fc6000f8010ff */
[----:B------:R-:W-:Y:S01]  /*27a0*/  IMAD.HI.U32 R0, R5, -0x2e48e8a7, RZ ;  /* 0xd1b7175905007827 */ /* 0x000fe200078e00ff */
[----:B------:R-:W-:-:S04]  /*27b0*/  LEA.HI.X R3, R6, UR5, R3, 0x2, P0 ;  /* 0x0000000506037c11 */ /* 0x000fc800080f1403 */
[----:B------:R-:W-:-:S05]  /*27c0*/  SHF.R.U32.HI R0, RZ, 0xd, R0 ;  /* 0x0000000dff007819 */ /* 0x000fca0000011600 */
[----:B------:R-:W-:-:S05]  /*27d0*/  IMAD R5, R0, -0x2710, R5 ;  /* 0xffffd8f000057824 */ /* 0x000fca00078e0205 */
[----:B------:R-:W-:Y:S01]  /*27e0*/  STG.E desc[UR6][R2.64], R5 ;  /* 0x0000000502007986 */ /* 0x000fe2000c101906 */
[----:B------:R-:W-:Y:S05]  /*27f0*/  EXIT ;  /* 0x000000000000794d */ /* 0x000fea0003800000 */
.L_x_11:
[----:B------:R-:W-:-:S00]  /*2800*/  BRA `(.L_x_11) ;  /* 0xfffffffc00fc7947 */ /* 0x000fc0000383ffff */
[----:B------:R-:W-:-:S00]  /*2810*/  NOP ;  /* 0x0000000000007918 */ /* 0x000fc00000000000 */
        /* <DEDUP_REMOVED lines=14> */
.L_x_15:


//--------------------- .text._Z20multiplicaMatrizCUDAPiS_S_i --------------------------
	.section	.text._Z20multiplicaMatrizCUDAPiS_S_i,"ax",@progbits
	.align	128
        .global         _Z20multiplicaMatrizCUDAPiS_S_i
        .type           _Z20multiplicaMatrizCUDAPiS_S_i,@function
        .size           _Z20multiplicaMatrizCUDAPiS_S_i,(.L_x_16 - _Z20multiplicaMatrizCUDAPiS_S_i)
        .other          _Z20multiplicaMatrizCUDAPiS_S_i,@"STO_CUDA_ENTRY STV_DEFAULT"
_Z20multiplicaMatrizCUDAPiS_S_i:
.text._Z20multiplicaMatrizCUDAPiS_S_i:
[----:B------:R-:W-:Y:S01]  /*0000*/  LDC R1, c[0x0][0x37c] ;  /* 0x0000df00ff017b82 */ /* 0x000fe20000000800 */
[----:B------:R-:W0:Y:S01]  /*0010*/  LDCU UR4, c[0x0][0x398] ;  /* 0x00007300ff0477ac */ /* 0x000e220008000800 */
[----:B------:R-:W1:Y:S01]  /*0020*/  S2R R2, SR_CTAID.Y ;  /* 0x0000000000027919 */ /* 0x000e620000002600 */
[----:B------:R-:W-:Y:S01]  /*0030*/  HFMA2 R23, -RZ, RZ, 0, 0 ;  /* 0x00000000ff177431 */ /* 0x000fe200000001ff */
[----:B------:R-:W2:Y:S01]  /*0040*/  LDCU.64 UR8, c[0x0][0x358] ;  /* 0x00006b00ff0877ac */ /* 0x000ea20008000a00 */
[----:B------:R-:W1:Y:S01]  /*0050*/  S2R R7, SR_TID.Y ;  /* 0x0000000000077919 */ /* 0x000e620000002200 */
[----:B------:R-:W3:Y:S01]  /*0060*/  S2R R8, SR_CTAID.X ;  /* 0x0000000000087919 */ /* 0x000ee20000002500 */
[----:B------:R-:W3:Y:S01]  /*0070*/  S2R R3, SR_TID.X ;  /* 0x0000000000037919 */ /* 0x000ee20000002100 */
[----:B0-----:R-:W-:-:S04]  /*0080*/  MOV R0, UR4 ;  /* 0x0000000400007c02 */ /* 0x001fc80008000f00 */
[----:B------:R-:W-:Y:S02]  /*0090*/  ISETP.GE.AND P0, PT, R0, 0x1, PT ;  /* 0x000000010000780c */ /* 0x000fe40003f06270 */
[----:B-1----:R-:W-:Y:S02]  /*00a0*/  LEA R2, R2, R7, 0x4 ;  /* 0x0000000702027211 */ /* 0x002fe400078e20ff */
[----:B---3--:R-:W-:-:S09]  /*00b0*/  LEA R5, R8, R3, 0x4 ;  /* 0x0000000308057211 */ /* 0x008fd200078e20ff */
[----:B--2---:R-:W-:Y:S05]  /*00c0*/  @!P0 BRA `(.L_x_12) ;  /* 0x0000000400348947 */ /* 0x004fea0003800000 */
[----:B------:R-:W0:Y:S01]  /*00d0*/  S2UR UR6, SR_CgaCtaId ;  /* 0x00000000000679c3 */ /* 0x000e220000008800 */
[----:B------:R-:W-:Y:S01]  /*00e0*/  UMOV UR4, 0x400 ;  /* 0x0000040000047882 */ /* 0x000fe20000000000 */
[----:B------:R-:W-:Y:S01]  /*00f0*/  IADD3 R4, PT, PT, R0, 0xf, RZ ;  /* 0x0000000f00047810 */ /* 0x000fe20007ffe0ff */
[----:B------:R-:W-:Y:S01]  /*0100*/  UIADD3 UR5, UPT, UPT, UR4, 0x400, URZ ;  /* 0x0000040004057890 */ /* 0x000fe2000fffe0ff */
[-C--:B------:R-:W-:Y:S01]  /*0110*/  IMAD R17, R7, R0.reuse, R3 ;  /* 0x0000000007117224 */ /* 0x080fe200078e0203 */
[----:B------:R-:W-:Y:S02]  /*0120*/  MOV R23, RZ ;  /* 0x000000ff00177202 */ /* 0x000fe40000000f00 */
[----:B------:R-:W-:Y:S01]  /*0130*/  SHF.R.U32.HI R19, RZ, 0x4, R4 ;  /* 0x00000004ff137819 */ /* 0x000fe20000011604 */
[----:B------:R-:W1:Y:S01]  /*0140*/  LDC R6, c[0x0][0x398] ;  /* 0x0000e600ff067b82 */ /* 0x000e620000000800 */
[----:B------:R-:W-:Y:S02]  /*0150*/  IMAD R17, R8, 0x10, R17 ;  /* 0x0000001008117824 */ /* 0x000fe400078e0211 */
[----:B------:R-:W-:Y:S01]  /*0160*/  IMAD R4, R2, R0, R3 ;  /* 0x0000000002047224 */ /* 0x000fe200078e0203 */
[----:B------:R-:W-:Y:S01]  /*0170*/  IADD3 R19, PT, PT, -R19, RZ, RZ ;  /* 0x000000ff13137210 */ /* 0x000fe20007ffe1ff */
[----:B0-----:R-:W-:-:S02]  /*0180*/  ULEA UR5, UR6, UR5, 0x18 ;  /* 0x0000000506057291 */ /* 0x001fc4000f8ec0ff */
[----:B------:R-:W-:-:S04]  /*0190*/  ULEA UR4, UR6, UR4, 0x18 ;  /* 0x0000000406047291 */ /* 0x000fc8000f8ec0ff */
[----:B------:R-:W-:Y:S02]  /*01a0*/  LEA R20, R3, UR5, 0x2 ;  /* 0x0000000503147c11 */ /* 0x000fe4000f8e10ff */
[----:B------:R-:W-:-:S03]  /*01b0*/  LEA R18, R7, UR4, 0x6 ;  /* 0x0000000407127c11 */ /* 0x000fc6000f8e30ff */
[----:B------:R-:W-:Y:S01]  /*01c0*/  IMAD R16, R7, 0x40, R20 ;  /* 0x0000004007107824 */ /* 0x000fe200078e0214 */
[----:B------:R-:W-:-:S07]  /*01d0*/  LEA R21, R3, R18, 0x2 ;  /* 0x0000001203157211 */ /* 0x000fce00078e10ff */
.L_x_13:
[----:B-1----:R-:W-:Y:S01]  /*01e0*/  MOV R0, R6 ;  /* 0x0000000600007202 */ /* 0x002fe20000000f00 */
[----:B------:R-:W-:Y:S01]  /*01f0*/  HFMA2 R22, -RZ, RZ, 0, 0 ;  /* 0x00000000ff167431 */ /* 0x000fe200000001ff */
[----:B------:R-:W-:Y:S02]  /*0200*/  VIMNMX.U32 R9, PT, PT, R2, R3, !PT ;  /* 0x0000000302097248 */ /* 0x000fe40007fe0000 */
[-C--:B------:R-:W-:Y:S02]  /*0210*/  ISETP.GE.U32.AND P0, PT, R7, R0.reuse, PT ;  /* 0x000000000700720c */ /* 0x080fe40003f06070 */
[-C--:B------:R-:W-:Y:S02]  /*0220*/  ISETP.GE.U32.AND P1, PT, R9, R0.reuse, PT ;  /* 0x000000000900720c */ /* 0x080fe40003f26070 */
[----:B------:R-:W-:Y:S02]  /*0230*/  ISETP.GE.OR P0, PT, R5, R0, P0 ;  /* 0x000000000500720c */ /* 0x000fe40000706670 */
[----:B------:R-:W-:-:S09]  /*0240*/  MOV R27, RZ ;  /* 0x000000ff001b7202 */ /* 0x000fd20000000f00 */
[----:B------:R-:W0:Y:S08]  /*0250*/  @!P1 LDC.64 R10, c[0x0][0x380] ;  /* 0x0000e000ff0a9b82 */ /* 0x000e300000000a00 */
[----:B------:R-:W1:Y:S01]  /*0260*/  @!P0 LDC.64 R8, c[0x0][0x388] ;  /* 0x0000e200ff088b82 */ /* 0x000e620000000a00 */
[----:B0-----:R-:W-:-:S05]  /*0270*/  @!P1 IMAD.WIDE.U32 R10, R4, 0x4, R10 ;  /* 0x00000004040a9825 */ /* 0x001fca00078e000a */
[----:B------:R-:W2:Y:S01]  /*0280*/  @!P1 LDG.E R22, desc[UR8][R10.64] ;  /* 0x000000080a169981 */ /* 0x000ea2000c1e1900 */
[----:B-1----:R-:W-:-:S05]  /*0290*/  @!P0 IMAD.WIDE.U32 R8, R17, 0x4, R8 ;  /* 0x0000000411088825 */ /* 0x002fca00078e0008 */
[----:B------:R-:W3:Y:S01]  /*02a0*/  @!P0 LDG.E R27, desc[UR8][R8.64] ;  /* 0x00000008081b8981 */ /* 0x000ee2000c1e1900 */
[----:B------:R-:W-:-:S05]  /*02b0*/  VIADD R19, R19, 0x1 ;  /* 0x0000000113137836 */ /* 0x000fca0000000000 */
[----:B------:R-:W-:Y:S02]  /*02c0*/  ISETP.NE.AND P0, PT, R19, RZ, PT ;  /* 0x000000ff1300720c */ /* 0x000fe40003f05270 */
[----:B------:R-:W-:Y:S02]  /*02d0*/  IADD3 R3, PT, PT, R3, 0x10, RZ ;  /* 0x0000001003037810 */ /* 0x000fe40007ffe0ff */
[----:B------:R-:W-:Y:S02]  /*02e0*/  IADD3 R7, PT, PT, R7, 0x10, RZ ;  /* 0x0000001007077810 */ /* 0x000fe40007ffe0ff */
[----:B------:R-:W-:Y:S02]  /*02f0*/  IADD3 R4, PT, PT, R4, 0x10, RZ ;  /* 0x0000001004047810 */ /* 0x000fe40007ffe0ff */
[----:B------:R-:W-:Y:S01]  /*0300*/  LEA R17, R0, R17, 0x4 ;  /* 0x0000001100117211 */ /* 0x000fe200078e20ff */
[----:B--2---:R-:W-:Y:S04]  /*0310*/  STS [R21], R22 ;  /* 0x0000001615007388 */ /* 0x004fe80000000800 */
[----:B---3--:R-:W-:Y:S01]  /*0320*/  STS [R16], R27 ;  /* 0x0000001b10007388 */ /* 0x008fe20000000800 */
[----:B------:R-:W-:Y:S06]  /*0330*/  BAR.SYNC.DEFER_BLOCKING 0x0 ;  /* 0x0000000000007b1d */ /* 0x000fec0000010000 */
[----:B------:R-:W-:Y:S04]  /*0340*/  LDS R26, [R20] ;  /* 0x00000000141a7984 */ /* 0x000fe80000000800 */
[----:B------:R-:W0:Y:S04]  /*0350*/  LDS.128 R12, [R18] ;  /* 0x00000000120c7984 */ /* 0x000e280000000c00 */
[----:B------:R-:W1:Y:S04]  /*0360*/  LDS R28, [R20+0x40] ;  /* 0x00004000141c7984 */ /* 0x000e680000000800 */
[----:B------:R-:W2:Y:S04]  /*0370*/  LDS R25, [R20+0x80] ;  /* 0x0000800014197984 */ /* 0x000ea80000000800 */
[----:B------:R-:W3:Y:S04]  /*0380*/  LDS R24, [R20+0xc0] ;  /* 0x0000c00014187984 */ /* 0x000ee80000000800 */
[----:B------:R-:W-:Y:S04]  /*0390*/  LDS.128 R8, [R18+0x10] ;  /* 0x0000100012087984 */ /* 0x000fe80000000c00 */
[----:B------:R-:W-:Y:S04]  /*03a0*/  LDS R22, [R20+0x140] ;  /* 0x0001400014167984 */ /* 0x000fe80000000800 */
[----:B------:R-:W-:Y:S01]  /*03b0*/  LDS R27, [R20+0x200] ;  /* 0x00020000141b7984 */ /* 0x000fe20000000800 */
[----:B0-----:R-:W-:-:S03]  /*03c0*/  IMAD R12, R12, R26, R23 ;  /* 0x0000001a0c0c7224 */ /* 0x001fc600078e0217 */
[----:B------:R-:W0:Y:S01]  /*03d0*/  LDS R23, [R20+0x100] ;  /* 0x0001000014177984 */ /* 0x000e220000000800 */
[----:B-1----:R-:W-:-:S03]  /*03e0*/  IMAD R12, R28, R13, R12 ;  /* 0x0000000d1c0c7224 */ /* 0x002fc600078e020c */
[----:B------:R-:W-:Y:S01]  /*03f0*/  LDS R26, [R20+0x1c0] ;  /* 0x0001c000141a7984 */ /* 0x000fe20000000800 */
[----:B--2---:R-:W-:-:S03]  /*0400*/  IMAD R12, R25, R14, R12 ;  /* 0x0000000e190c7224 */ /* 0x004fc600078e020c */
[----:B------:R-:W1:Y:S01]  /*0410*/  LDS R25, [R20+0x180] ;  /* 0x0001800014197984 */ /* 0x000e620000000800 */
[----:B---3--:R-:W-:-:S03]  /*0420*/  IMAD R12, R24, R15, R12 ;  /* 0x0000000f180c7224 */ /* 0x008fc600078e020c */
[----:B------:R-:W-:Y:S01]  /*0430*/  LDS R24, [R20+0x240] ;  /* 0x0002400014187984 */ /* 0x000fe20000000800 */
[----:B0-----:R-:W-:-:S03]  /*0440*/  IMAD R8, R8, R23, R12 ;  /* 0x0000001708087224 */ /* 0x001fc600078e020c */
[----:B------:R-:W0:Y:S01]  /*0450*/  LDS.128 R12, [R18+0x20] ;  /* 0x00002000120c7984 */ /* 0x000e220000000c00 */
[----:B------:R-:W-:-:S03]  /*0460*/  IMAD R8, R22, R9, R8 ;  /* 0x0000000916087224 */ /* 0x000fc600078e0208 */
[----:B------:R-:W2:Y:S01]  /*0470*/  LDS R23, [R20+0x280] ;  /* 0x0002800014177984 */ /* 0x000ea20000000800 */
[----:B-1----:R-:W-:-:S03]  /*0480*/  IMAD R8, R25, R10, R8 ;  /* 0x0000000a19087224 */ /* 0x002fc600078e0208 */
[----:B------:R-:W1:Y:S01]  /*0490*/  LDS R22, [R20+0x2c0] ;  /* 0x0002c00014167984 */ /* 0x000e620000000800 */
[----:B------:R-:W-:-:S03]  /*04a0*/  IMAD R8, R26, R11, R8 ;  /* 0x0000000b1a087224 */ /* 0x000fc600078e0208 */
[----:B------:R-:W-:Y:S04]  /*04b0*/  LDS R25, [R20+0x300] ;  /* 0x0003000014197984 */ /* 0x000fe80000000800 */
[----:B------:R-:W-:Y:S01]  /*04c0*/  LDS R26, [R20+0x340] ;  /* 0x00034000141a7984 */ /* 0x000fe20000000800 */
[----:B0-----:R-:W-:-:S03]  /*04d0*/  IMAD R12, R12, R27, R8 ;  /* 0x0000001b0c0c7224 */ /* 0x001fc600078e0208 */
[----:B------:R-:W0:Y:S01]  /*04e0*/  LDS.128 R8, [R18+0x30] ;  /* 0x0000300012087984 */ /* 0x000e220000000c00 */
[----:B------:R-:W-:-:S03]  /*04f0*/  IMAD R24, R24, R13, R12 ;  /* 0x0000000d18187224 */ /* 0x000fc600078e020c */
[----:B------:R-:W3:Y:S04]  /*0500*/  LDS R13, [R20+0x380] ;  /* 0x00038000140d7984 */ /* 0x000ee80000000800 */
[----:B------:R-:W4:Y:S01]  /*0510*/  LDS R12, [R20+0x3c0] ;  /* 0x0003c000140c7984 */ /* 0x000f220000000800 */
[----:B--2---:R-:W-:-:S04]  /*0520*/  IMAD R14, R23, R14, R24 ;  /* 0x0000000e170e7224 */ /* 0x004fc800078e0218 */
[----:B-1----:R-:W-:-:S04]  /*0530*/  IMAD R14, R22, R15, R14 ;  /* 0x0000000f160e7224 */ /* 0x002fc800078e020e */
[----:B0-----:R-:W-:-:S04]  /*0540*/  IMAD R8, R8, R25, R14 ;  /* 0x0000001908087224 */ /* 0x001fc800078e020e */
[----:B------:R-:W-:-:S04]  /*0550*/  IMAD R8, R26, R9, R8 ;  /* 0x000000091a087224 */ /* 0x000fc800078e0208 */
[----:B---3--:R-:W-:-:S04]  /*0560*/  IMAD R8, R13, R10, R8 ;  /* 0x0000000a0d087224 */ /* 0x008fc800078e0208 */
[----:B----4-:R-:W-:Y:S01]  /*0570*/  IMAD R23, R12, R11, R8 ;  /* 0x0000000b0c177224 */ /* 0x010fe200078e0208 */
[----:B------:R-:W-:Y:S06]  /*0580*/  BAR.SYNC.DEFER_BLOCKING 0x0 ;  /* 0x0000000000007b1d */ /* 0x000fec0000010000 */
[----:B------:R-:W-:Y:S05]  /*0590*/  @P0 BRA `(.L_x_13) ;  /* 0xfffffffc00100947 */ /* 0x000fea000383ffff */
.L_x_12:
[----:B------:R-:W-:-:S04]  /*05a0*/  VIMNMX R3, PT, PT, R2, R5, !PT ;  /* 0x0000000502037248 */ /* 0x000fc80007fe0100 */
[----:B------:R-:W-:-:S13]  /*05b0*/  ISETP.GE.AND P0, PT, R3, R0, PT ;  /* 0x000000000300720c */ /* 0x000fda0003f06270 */
[----:B------:R-:W-:Y:S05]  /*05c0*/  @P0 EXIT ;  /* 0x000000000000094d */ /* 0x000fea0003800000 */
[----:B------:R-:W0:Y:S01]  /*05d0*/  LDC.64 R6, c[0x0][0x390] ;  /* 0x0000e400ff067b82 */ /* 0x000e220000000a00 */
[----:B------:R-:W-:-:S04]  /*05e0*/  IMAD R3, R2, R0, R5 ;  /* 0x0000000002037224 */ /* 0x000fc800078e0205 */
[----:B0-----:R-:W-:-:S05]  /*05f0*/  IMAD.WIDE R2, R3, 0x4, R6 ;  /* 0x0000000403027825 */ /* 0x001fca00078e0206 */
[----:B------:R-:W-:Y:S01]  /*0600*/  STG.E desc[UR8][R2.64], R23 ;  /* 0x0000001702007986 */ /* 0x000fe2000c101908 */
[----:B------:R-:W-:Y:S05]  /*0610*/  EXIT ;  /* 0x000000000000794d */ /* 0x000fea0003800000 */
.L_x_14:
        /* <DEDUP_REMOVED lines=14> */
.L_x_16:


//--------------------- .nv.global.init           --------------------------
	.section	.nv.global.init,"aw",@progbits
	.align	4
.nv.global.init:
	.type		mrg32k3aM1SubSeq,@object
	.size		mrg32k3aM1SubSeq,(mrg32k3aM2SubSeq - mrg32k3aM1SubSeq)
mrg32k3aM1SubSeq:
        /*0000*/ 	.byte	0x0b, 0xcc, 0xee, 0x04, 0x73, 0x29, 0x8b, 0x6f, 0xf6, 0x53, 0x03, 0xf6, 0x23, 0xf6, 0xea, 0xda
        /* <DEDUP_REMOVED lines=125> */
	.type		mrg32k3aM2SubSeq,@object
	.size		mrg32k3aM2SubSeq,(mrg32k3aM1 - mrg32k3aM2SubSeq)
mrg32k3aM2SubSeq:
        /* <DEDUP_REMOVED lines=126> */
	.type		mrg32k3aM1,@object
	.size		mrg32k3aM1,(mrg32k3aM1Seq - mrg32k3aM1)
mrg32k3aM1:
        /* <DEDUP_REMOVED lines=144> */
	.type		mrg32k3aM1Seq,@object
	.size		mrg32k3aM1Seq,(mrg32k3aM2 - mrg32k3aM1Seq)
mrg32k3aM1Seq:
        /* <DEDUP_REMOVED lines=144> */
	.type		mrg32k3aM2,@object
	.size		mrg32k3aM2,(mrg32k3aM2Seq - mrg32k3aM2)
mrg32k3aM2:
        /* <DEDUP_REMOVED lines=144> */
	.type		mrg32k3aM2Seq,@object
	.size		mrg32k3aM2Seq,(precalc_xorwow_matrix - mrg32k3aM2Seq)
mrg32k3aM2Seq:
        /* <DEDUP_REMOVED lines=144> */
	.type		precalc_xorwow_matrix,@object
	.size		precalc_xorwow_matrix,(precalc_xorwow_offset_matrix - precalc_xorwow_matrix)
precalc_xorwow_matrix:
        /* <DEDUP_REMOVED lines=6400> */
	.type		precalc_xorwow_offset_matrix,@object
	.size		precalc_xorwow_offset_matrix,(.L_1 - precalc_xorwow_offset_matrix)
precalc_xorwow_offset_matrix:
        /* <DEDUP_REMOVED lines=6400> */
.L_1:


//--------------------- .nv.shared.reserved.0     --------------------------
	.section	.nv.shared.reserved.0,"aw",@nobits
	.weak		__nv_reservedSMEM_offset_0_alias
	.size		__nv_reservedSMEM_offset_0_alias, 0, 64
	.other		__nv_reservedSMEM_offset_0_alias,@"STO_CUDA_RESERVED_SHARED STV_DEFAULT"
__nv_reservedSMEM_offset_0_alias:
	.zero		0
	.zero		64


//--------------------- .nv.shared._Z20multiplicaMatrizCUDAPiS_S_i --------------------------
	.section	.nv.shared._Z20multiplicaMatrizCUDAPiS_S_i,"aw",@nobits
	.sectionflags	@""
	.align	4
.nv.shared._Z20multiplicaMatrizCUDAPiS_S_i:
	.zero		3072


//--------------------- .nv.constant0._Z18preencheMatrizCUDAPiiy --------------------------
	.section	.nv.constant0._Z18preencheMatrizCUDAPiiy,"a",@progbits
	.sectionflags	@""
	.align	4
.nv.constant0._Z18preencheMatrizCUDAPiiy:
	.zero		920


//--------------------- .nv.constant0._Z20multiplicaMatrizCUDAPiS_S_i --------------------------
	.section	.nv.constant0._Z20multiplicaMatrizCUDAPiS_S_i,"a",@progbits
	.sectionflags	@""
	.align	4
.nv.constant0._Z20multiplicaMatrizCUDAPiS_S_i:
	.zero		924


//--------------------- SYMBOLS --------------------------

	.type		.nv.reservedSmem.offset0,@object
	.size		.nv.reservedSmem.offset0,0x4
	.type		.nv.reservedSmem.cap,@object
	.size		.nv.reservedSmem.cap,0x4
